// auto-generated by cutlass_sweep.gemm — config: {"arch": "sm_100", "cluster_m": 1, "cluster_n": 1, "dtype": "e5m2", "dtype_b": "e5m2", "layout": "tt", "stages": 0, "tile_k": 32, "tile_m": 64, "tile_n": 256}
#include "cutlass/cutlass.h"
#include "cutlass/gemm/collective/collective_builder.hpp"
#include "cutlass/gemm/device/gemm_universal_adapter.h"
#include "cutlass/gemm/kernel/gemm_universal.hpp"
#include "cutlass/epilogue/collective/collective_builder.hpp"

using ElemA = cutlass::float_e5m2_t;
using ElemB = cutlass::float_e5m2_t;
using ElemCD = cutlass::float_e5m2_t;
using Acc  = float;
using TileShape    = cute::Shape<cute::_64, cute::_256, cute::_32>;
using ClusterShape = cute::Shape<cute::_1, cute::_1, cute::_1>;

using CollectiveEpilogue = typename cutlass::epilogue::collective::CollectiveBuilder<
    cutlass::arch::Sm100, cutlass::arch::OpClassTensorOp,
    TileShape, ClusterShape,
    cutlass::epilogue::collective::EpilogueTileAuto,
    Acc, Acc,
    ElemCD, cutlass::layout::RowMajor, 128 / cutlass::sizeof_bits<ElemCD>::value,
    ElemCD, cutlass::layout::RowMajor, 128 / cutlass::sizeof_bits<ElemCD>::value,
    cutlass::epilogue::collective::EpilogueScheduleAuto
  >::CollectiveOp;

using CollectiveMainloop = typename cutlass::gemm::collective::CollectiveBuilder<
    cutlass::arch::Sm100, cutlass::arch::OpClassTensorOp,
    ElemA, cutlass::layout::ColumnMajor, 128 / cutlass::sizeof_bits<ElemA>::value,
    ElemB, cutlass::layout::ColumnMajor, 128 / cutlass::sizeof_bits<ElemB>::value,
    Acc,
    TileShape, ClusterShape,
    cutlass::gemm::collective::StageCountAutoCarveout<static_cast<int>(sizeof(typename CollectiveEpilogue::SharedStorage))>,
    cutlass::gemm::collective::KernelScheduleAuto
  >::CollectiveOp;

using GemmKernel = cutlass::gemm::kernel::GemmUniversal<
    cute::Shape<int,int,int,int>,
    CollectiveMainloop,
    CollectiveEpilogue
>;
using Gemm = cutlass::gemm::device::GemmUniversalAdapter<GemmKernel>;

// Force the device kernel symbol into the cubin without needing a host main.
auto* _anchor = &cutlass::device_kernel<GemmKernel>;


// ===== COMPILED SASS (sm_100a) =====

	.target	sm_100a

	.elftype	@"ET_EXEC"


//--------------------- .note.nv.tkinfo           --------------------------
	.section	.note.nv.tkinfo,"",@"SHT_NOTE"
	.sectionflags	@"SHF_NOTE_NV_TKINFO"
	.tkinfo
        /*0018*/ 	.word	0x00000002
        /*0030*/ 	.string	""
        /*0030*/ 	.string	"ptxas"
        /*0030*/ 	.string	"Cuda compilation tools, release 13.0, V13.0.88"
        /*0030*/ 	.string	"Build cuda_13.0.r13.0/compiler.36424714_0"
        /*0030*/ 	.string	"-arch sm_100a -m 64 "



//--------------------- .note.nv.cuinfo           --------------------------
	.section	.note.nv.cuinfo,"",@"SHT_NOTE"
	.sectionflags	@"SHF_NOTE_NV_CUINFO"
        /*0018*/ 	.short	0x0002
        /*001a*/ 	.short	0x0064
        /*001c*/ 	.short	0x0082
	.zero		2


//--------------------- .nv.info                  --------------------------
	.section	.nv.info,"",@"SHT_CUDA_INFO"
	.align	4


	//----- nvinfo : EIATTR_REGCOUNT
	.align		4
        /*0000*/ 	.byte	0x04, 0x2f
        /*0002*/ 	.short	(.L_20 - .L_19)
	.align		4
.L_19:
        /*0004*/ 	.word	index@(_ZN7cutlass13device_kernelINS_4gemm6kernel13GemmUniversalIN4cute5tupleIJiiiiEEENS1_10collective13CollectiveMmaINS1_35MainloopSm100TmaUmmaWarpSpecializedILi20ELi2ELi4ENS5_IJNS4_1CILi1EEESB_SB_EEEEENS5_IJNSA_ILi64EEENSA_ILi256EEENSA_ILi32EEEEEENS_12float_e5m2_tENS5_IJSB_llEEESI_NS5_IJlSB_lEEENS4_8TiledMMAINS4_8MMA_AtomIJNS4_10MMA_TraitsINS4_19SM100_MMA_F8F6F4_SSEJSI_SI_fSE_SF_NS4_17integral_constantINS4_4UMMA5MajorELSR_1EEENSP_ISR_LSR_0EEENSP_INSQ_7ScaleInELSU_0EEESV_EEEEEENS4_6LayoutISC_NS5_IJNSA_ILi0EEESZ_SZ_EEEEENS5_IJNS4_10UnderscoreES12_S12_EEEEENS4_13SM90_TMA_LOADENS4_14ComposedLayoutINS4_7SwizzleILi2ELi4ELi3EEENS4_18smem_ptr_flag_bitsILi8EEENSY_INS5_IJSE_NSA_ILi8EEEEEENS5_IJSB_SE_EEEEEEEvNS4_8identityES15_NS16_INS17_ILi1ELi4ELi3EEES1A_NSY_INS5_IJS1B_SG_EEENS5_IJSG_SB_EEEEEEEvS1G_EENS_8epilogue10collective18CollectiveEpilogueINS1N_23Sm100TmaWarpSpecializedILi4ELi2ELi32ELb0ELb0EEEJSH_NS5_IJNSY_ISE_SB_EES1S_EEESI_SK_SI_SK_NS1N_6fusion15FusionCallbacksIS1R_NS1U_17LinearCombinationISI_fSI_fLNS_15FloatRoundStyleE2EEESH_S1T_JEEENS4_5SM1004TMEM4LOAD26SM100_TMEM_LOAD_16dp32b32xES15_NS16_IS18_S1A_NSY_INS5_IJS1B_SE_EEENS5_IJSE_SB_EEEEEEENS4_39AutoVectorizingCopyWithAssumedAlignmentILi128EEENS4_14SM90_TMA_STOREES27_S29_S29_EEEvvEEEEvNT_6ParamsE)
        /*0008*/ 	.word	0x00000079


	//----- nvinfo : EIATTR_FRAME_SIZE
	.align		4
.L_20:
        /*000c*/ 	.byte	0x04, 0x11
        /*000e*/ 	.short	(.L_22 - .L_21)
	.align		4
.L_21:
        /*0010*/ 	.word	index@($__internal_2_$__cuda_sm10x_tcgen05_guardrail_trap_unallocated_columns_being_dealloced)
        /*0014*/ 	.word	0x00000000


	//----- nvinfo : EIATTR_FRAME_SIZE
	.align		4
.L_22:
        /*0018*/ 	.byte	0x04, 0x11
        /*001a*/ 	.short	(.L_24 - .L_23)
	.align		4
.L_23:
        /*001c*/ 	.word	index@($__internal_1_$__cuda_sm10x_tcgen05_guardrail_trap_phase_invalid_during_alloc)
        /*0020*/ 	.word	0x00000000


	//----- nvinfo : EIATTR_FRAME_SIZE
	.align		4
.L_24:
        /*0024*/ 	.byte	0x04, 0x11
        /*0026*/ 	.short	(.L_26 - .L_25)
	.align		4
.L_25:
        /*0028*/ 	.word	index@($__internal_0_$__cuda_sm10x_tcgen05_guardrail_trap_col_being_dealloced_not_returned_by_alloc)
        /*002c*/ 	.word	0x00000000


	//----- nvinfo : EIATTR_FRAME_SIZE
	.align		4
.L_26:
        /*0030*/ 	.byte	0x04, 0x11
        /*0032*/ 	.short	(.L_28 - .L_27)
	.align		4
.L_27:
        /*0034*/ 	.word	index@(_ZN7cutlass13device_kernelINS_4gemm6kernel13GemmUniversalIN4cute5tupleIJiiiiEEENS1_10collective13CollectiveMmaINS1_35MainloopSm100TmaUmmaWarpSpecializedILi20ELi2ELi4ENS5_IJNS4_1CILi1EEESB_SB_EEEEENS5_IJNSA_ILi64EEENSA_ILi256EEENSA_ILi32EEEEEENS_12float_e5m2_tENS5_IJSB_llEEESI_NS5_IJlSB_lEEENS4_8TiledMMAINS4_8MMA_AtomIJNS4_10MMA_TraitsINS4_19SM100_MMA_F8F6F4_SSEJSI_SI_fSE_SF_NS4_17integral_constantINS4_4UMMA5MajorELSR_1EEENSP_ISR_LSR_0EEENSP_INSQ_7ScaleInELSU_0EEESV_EEEEEENS4_6LayoutISC_NS5_IJNSA_ILi0EEESZ_SZ_EEEEENS5_IJNS4_10UnderscoreES12_S12_EEEEENS4_13SM90_TMA_LOADENS4_14ComposedLayoutINS4_7SwizzleILi2ELi4ELi3EEENS4_18smem_ptr_flag_bitsILi8EEENSY_INS5_IJSE_NSA_ILi8EEEEEENS5_IJSB_SE_EEEEEEEvNS4_8identityES15_NS16_INS17_ILi1ELi4ELi3EEES1A_NSY_INS5_IJS1B_SG_EEENS5_IJSG_SB_EEEEEEEvS1G_EENS_8epilogue10collective18CollectiveEpilogueINS1N_23Sm100TmaWarpSpecializedILi4ELi2ELi32ELb0ELb0EEEJSH_NS5_IJNSY_ISE_SB_EES1S_EEESI_SK_SI_SK_NS1N_6fusion15FusionCallbacksIS1R_NS1U_17LinearCombinationISI_fSI_fLNS_15FloatRoundStyleE2EEESH_S1T_JEEENS4_5SM1004TMEM4LOAD26SM100_TMEM_LOAD_16dp32b32xES15_NS16_IS18_S1A_NSY_INS5_IJS1B_SE_EEENS5_IJSE_SB_EEEEEEENS4_39AutoVectorizingCopyWithAssumedAlignmentILi128EEENS4_14SM90_TMA_STOREES27_S29_S29_EEEvvEEEEvNT_6ParamsE)
        /*0038*/ 	.word	0x00000000


	//----- nvinfo : EIATTR_MIN_STACK_SIZE
	.align		4
.L_28:
        /*003c*/ 	.byte	0x04, 0x12
        /*003e*/ 	.short	(.L_30 - .L_29)
	.align		4
.L_29:
        /*0040*/ 	.word	index@(_ZN7cutlass13device_kernelINS_4gemm6kernel13GemmUniversalIN4cute5tupleIJiiiiEEENS1_10collective13CollectiveMmaINS1_35MainloopSm100TmaUmmaWarpSpecializedILi20ELi2ELi4ENS5_IJNS4_1CILi1EEESB_SB_EEEEENS5_IJNSA_ILi64EEENSA_ILi256EEENSA_ILi32EEEEEENS_12float_e5m2_tENS5_IJSB_llEEESI_NS5_IJlSB_lEEENS4_8TiledMMAINS4_8MMA_AtomIJNS4_10MMA_TraitsINS4_19SM100_MMA_F8F6F4_SSEJSI_SI_fSE_SF_NS4_17integral_constantINS4_4UMMA5MajorELSR_1EEENSP_ISR_LSR_0EEENSP_INSQ_7ScaleInELSU_0EEESV_EEEEEENS4_6LayoutISC_NS5_IJNSA_ILi0EEESZ_SZ_EEEEENS5_IJNS4_10UnderscoreES12_S12_EEEEENS4_13SM90_TMA_LOADENS4_14ComposedLayoutINS4_7SwizzleILi2ELi4ELi3EEENS4_18smem_ptr_flag_bitsILi8EEENSY_INS5_IJSE_NSA_ILi8EEEEEENS5_IJSB_SE_EEEEEEEvNS4_8identityES15_NS16_INS17_ILi1ELi4ELi3EEES1A_NSY_INS5_IJS1B_SG_EEENS5_IJSG_SB_EEEEEEEvS1G_EENS_8epilogue10collective18CollectiveEpilogueINS1N_23Sm100TmaWarpSpecializedILi4ELi2ELi32ELb0ELb0EEEJSH_NS5_IJNSY_ISE_SB_EES1S_EEESI_SK_SI_SK_NS1N_6fusion15FusionCallbacksIS1R_NS1U_17LinearCombinationISI_fSI_fLNS_15FloatRoundStyleE2EEESH_S1T_JEEENS4_5SM1004TMEM4LOAD26SM100_TMEM_LOAD_16dp32b32xES15_NS16_IS18_S1A_NSY_INS5_IJS1B_SE_EEENS5_IJSE_SB_EEEEEEENS4_39AutoVectorizingCopyWithAssumedAlignmentILi128EEENS4_14SM90_TMA_STOREES27_S29_S29_EEEvvEEEEvNT_6ParamsE)
        /*0044*/ 	.word	0x00000000
.L_30:


//--------------------- .nv.compat                --------------------------
	.section	.nv.compat,"",@"SHT_CUDA_COMPAT_INFO"
	.align	4
        /*0000*/ 	.byte	0x02, 0x09, 0x01, 0x00, 0x02, 0x02, 0x02, 0x00, 0x02, 0x05, 0x05, 0x00, 0x03, 0x07, 0x01, 0x01
        /*0010*/ 	.byte	0x02, 0x03, 0x01, 0x00, 0x02, 0x06, 0x01, 0x00, 0x04, 0x0b, 0x08, 0x00, 0x09, 0x00, 0x00, 0x00
        /*0020*/ 	.byte	0x00, 0x00, 0x00, 0x00


//--------------------- .nv.info._ZN7cutlass13device_kernelINS_4gemm6kernel13GemmUniversalIN4cute5tupleIJiiiiEEENS1_10collective13CollectiveMmaINS1_35MainloopSm100TmaUmmaWarpSpecializedILi20ELi2ELi4ENS5_IJNS4_1CILi1EEESB_SB_EEEEENS5_IJNSA_ILi64EEENSA_ILi256EEENSA_ILi32EEEEEENS_12float_e5m2_tENS5_IJSB_llEEESI_NS5_IJlSB_lEEENS4_8TiledMMAINS4_8MMA_AtomIJNS4_10MMA_TraitsINS4_19SM100_MMA_F8F6F4_SSEJSI_SI_fSE_SF_NS4_17integral_constantINS4_4UMMA5MajorELSR_1EEENSP_ISR_LSR_0EEENSP_INSQ_7ScaleInELSU_0EEESV_EEEEEENS4_6LayoutISC_NS5_IJNSA_ILi0EEESZ_SZ_EEEEENS5_IJNS4_10UnderscoreES12_S12_EEEEENS4_13SM90_TMA_LOADENS4_14ComposedLayoutINS4_7SwizzleILi2ELi4ELi3EEENS4_18smem_ptr_flag_bitsILi8EEENSY_INS5_IJSE_NSA_ILi8EEEEEENS5_IJSB_SE_EEEEEEEvNS4_8identityES15_NS16_INS17_ILi1ELi4ELi3EEES1A_NSY_INS5_IJS1B_SG_EEENS5_IJSG_SB_EEEEEEEvS1G_EENS_8epilogue10collective18CollectiveEpilogueINS1N_23Sm100TmaWarpSpecializedILi4ELi2ELi32ELb0ELb0EEEJSH_NS5_IJNSY_ISE_SB_EES1S_EEESI_SK_SI_SK_NS1N_6fusion15FusionCallbacksIS1R_NS1U_17LinearCombinationISI_fSI_fLNS_15FloatRoundStyleE2EEESH_S1T_JEEENS4_5SM1004TMEM4LOAD26SM100_TMEM_LOAD_16dp32b32xES15_NS16_IS18_S1A_NSY_INS5_IJS1B_SE_EEENS5_IJSE_SB_EEEEEEENS4_39AutoVectorizingCopyWithAssumedAlignmentILi128EEENS4_14SM90_TMA_STOREES27_S29_S29_EEEvvEEEEvNT_6ParamsE --------------------------
	.section	.nv.info._ZN7cutlass13device_kernelINS_4gemm6kernel13GemmUniversalIN4cute5tupleIJiiiiEEENS1_10collective13CollectiveMmaINS1_35MainloopSm100TmaUmmaWarpSpecializedILi20ELi2ELi4ENS5_IJNS4_1CILi1EEESB_SB_EEEEENS5_IJNSA_ILi64EEENSA_ILi256EEENSA_ILi32EEEEEENS_12float_e5m2_tENS5_IJSB_llEEESI_NS5_IJlSB_lEEENS4_8TiledMMAINS4_8MMA_AtomIJNS4_10MMA_TraitsINS4_19SM100_MMA_F8F6F4_SSEJSI_SI_fSE_SF_NS4_17integral_constantINS4_4UMMA5MajorELSR_1EEENSP_ISR_LSR_0EEENSP_INSQ_7ScaleInELSU_0EEESV_EEEEEENS4_6LayoutISC_NS5_IJNSA_ILi0EEESZ_SZ_EEEEENS5_IJNS4_10UnderscoreES12_S12_EEEEENS4_13SM90_TMA_LOADENS4_14ComposedLayoutINS4_7SwizzleILi2ELi4ELi3EEENS4_18smem_ptr_flag_bitsILi8EEENSY_INS5_IJSE_NSA_ILi8EEEEEENS5_IJSB_SE_EEEEEEEvNS4_8identityES15_NS16_INS17_ILi1ELi4ELi3EEES1A_NSY_INS5_IJS1B_SG_EEENS5_IJSG_SB_EEEEEEEvS1G_EENS_8epilogue10collective18CollectiveEpilogueINS1N_23Sm100TmaWarpSpecializedILi4ELi2ELi32ELb0ELb0EEEJSH_NS5_IJNSY_ISE_SB_EES1S_EEESI_SK_SI_SK_NS1N_6fusion15FusionCallbacksIS1R_NS1U_17LinearCombinationISI_fSI_fLNS_15FloatRoundStyleE2EEESH_S1T_JEEENS4_5SM1004TMEM4LOAD26SM100_TMEM_LOAD_16dp32b32xES15_NS16_IS18_S1A_NSY_INS5_IJS1B_SE_EEENS5_IJSE_SB_EEEEEEENS4_39AutoVectorizingCopyWithAssumedAlignmentILi128EEENS4_14SM90_TMA_STOREES27_S29_S29_EEEvvEEEEvNT_6ParamsE,"",@"SHT_CUDA_INFO"
	.sectionflags	@""
	.align	4


	//----- nvinfo : EIATTR_CUDA_API_VERSION
	.align		4
        /*0000*/ 	.byte	0x04, 0x37
        /*0002*/ 	.short	(.L_32 - .L_31)
.L_31:
        /*0004*/ 	.word	0x00000082


	//----- nvinfo : EIATTR_KPARAM_INFO
	.align		4
.L_32:
        /*0008*/ 	.byte	0x04, 0x17
        /*000a*/ 	.short	(.L_34 - .L_33)
.L_33:
        /*000c*/ 	.word	0x00000000
        /*0010*/ 	.short	0x0000
        /*0012*/ 	.short	0x0000
        /*0014*/ 	.byte	0x00, 0xf0, 0x01, 0x20


	//----- nvinfo : EIATTR_AT_ENTRY_FRAGMENTS
	.align		4
.L_34:
        /*0018*/ 	.byte	0x04, 0x4f
        /*001a*/ 	.short	(.L_36 - .L_35)


	//   ....[0]....
.L_35:
        /*001c*/ 	.word	0x00000006


	//----- nvinfo : EIATTR_RESERVED_SMEM_USED
	.align		4
.L_36:
        /*0020*/ 	.byte	0x01, 0x41
	.zero		2


	//----- nvinfo : EIATTR_SPARSE_MMA_MASK
	.align		4
        /*0024*/ 	.byte	0x03, 0x50
        /*0026*/ 	.short	0x0000


	//----- nvinfo : EIATTR_TCGEN05_1CTA_USED
	.align		4
        /*0028*/ 	.byte	0x01, 0x51
	.zero		2


	//----- nvinfo : EIATTR_MAXREG_COUNT
	.align		4
        /*002c*/ 	.byte	0x03, 0x1b
        /*002e*/ 	.short	0x00ff


	//----- nvinfo : EIATTR_NUM_BARRIERS
	.align		4
        /*0030*/ 	.byte	0x02, 0x4c
        /*0032*/ 	.byte	0x07
	.zero		1


	//----- nvinfo : EIATTR_EXTERNS
	.align		4
        /*0034*/ 	.byte	0x04, 0x0f
        /*0036*/ 	.short	(.L_38 - .L_37)


	//   ....[0]....
	.align		4
.L_37:
        /*0038*/ 	.word	index@(__assertfail)


	//----- nvinfo : EIATTR_MERCURY_ISA_VERSION
	.align		4
.L_38:
        /*003c*/ 	.byte	0x03, 0x5f
        /*003e*/ 	.short	0x0101


	//----- nvinfo : EIATTR_INT_WARP_WIDE_INSTR_OFFSETS
	.align		4
        /*0040*/ 	.byte	0x04, 0x31
        /*0042*/ 	.short	(.L_40 - .L_39)


	//   ....[0]....
.L_39:
        /*0044*/ 	.word	0x00002010


	//   ....[1]....
        /*0048*/ 	.word	0x00004260


	//   ....[2]....
        /*004c*/ 	.word	0x00004290


	//   ....[3]....
        /*0050*/ 	.word	0x000042e0


	//   ....[4]....
        /*0054*/ 	.word	0x00004c00


	//   ....[5]....
        /*0058*/ 	.word	0x00004c60


	//   ....[6]....
        /*005c*/ 	.word	0x00004d40


	//   ....[7]....
        /*0060*/ 	.word	0x00004db0


	//   ....[8]....
        /*0064*/ 	.word	0x00004ec0


	//   ....[9]....
        /*0068*/ 	.word	0x00004f50


	//   ....[10]....
        /*006c*/ 	.word	0x00005120


	//   ....[11]....
        /*0070*/ 	.word	0x00005280


	//----- nvinfo : EIATTR_COOP_GROUP_MASK_REGIDS
	.align		4
.L_40:
        /*0074*/ 	.byte	0x04, 0x29
        /*0076*/ 	.short	(.L_42 - .L_41)


	//   ....[0]....
.L_41:
        /*0078*/ 	.word	0xffffffff


	//   ....[1]....
        /*007c*/ 	.word	0xffffffff


	//   ....[2]....
        /*0080*/ 	.word	0xffffffff


	//   ....[3]....
        /*0084*/ 	.word	0xffffffff


	//   ....[4]....
        /*0088*/ 	.word	0xffffffff


	//   ....[5]....
        /*008c*/ 	.word	0xffffffff


	//   ....[6]....
        /*0090*/ 	.word	0xffffffff


	//   ....[7]....
        /*0094*/ 	.word	0xffffffff


	//   ....[8]....
        /*0098*/ 	.word	0xffffffff


	//   ....[9]....
        /*009c*/ 	.word	0xffffffff


	//   ....[10]....
        /*00a0*/ 	.word	0xffffffff


	//   ....[11]....
        /*00a4*/ 	.word	0xffffffff


	//   ....[12]....
        /*00a8*/ 	.word	0xffffffff


	//----- nvinfo : EIATTR_COOP_GROUP_INSTR_OFFSETS
	.align		4
.L_42:
        /*00ac*/ 	.byte	0x04, 0x28
        /*00ae*/ 	.short	(.L_44 - .L_43)


	//   ....[0]....
.L_43:
        /*00b0*/ 	.word	0x00000090


	//   ....[1]....
        /*00b4*/ 	.word	0x000004d0


	//   ....[2]....
        /*00b8*/ 	.word	0x00000870


	//   ....[3]....
        /*00bc*/ 	.word	0x00000a10


	//   ....[4]....
        /*00c0*/ 	.word	0x00000b10


	//   ....[5]....
        /*00c4*/ 	.word	0x00000c80


	//   ....[6]....
        /*00c8*/ 	.word	0x00000e20


	//   ....[7]....
        /*00cc*/ 	.word	0x00001ef0


	//   ....[8]....
        /*00d0*/ 	.word	0x000035d0


	//   ....[9]....
        /*00d4*/ 	.word	0x000037e0


	//   ....[10]....
        /*00d8*/ 	.word	0x00003810


	//   ....[11]....
        /*00dc*/ 	.word	0x00004150


	//   ....[12]....
        /*00e0*/ 	.word	0x00004380


	//----- nvinfo : EIATTR_VRC_CTA_INIT_COUNT
	.align		4
.L_44:
        /*00e4*/ 	.byte	0x02, 0x4a
        /*00e6*/ 	.byte	0x80
	.zero		1


	//----- nvinfo : EIATTR_SYSCALL_OFFSETS
	.align		4
        /*00e8*/ 	.byte	0x04, 0x46
        /*00ea*/ 	.short	(.L_46 - .L_45)


	//   ....[0]....
.L_45:
        /*00ec*/ 	.word	0x00005d00


	//   ....[1]....
        /*00f0*/ 	.word	0x00005e40


	//   ....[2]....
        /*00f4*/ 	.word	0x00006640


	//   ....[3]....
        /*00f8*/ 	.word	0x000073e0


	//   ....[4]....
        /*00fc*/ 	.word	0x00008140


	//   ....[5]....
        /*0100*/ 	.word	0x00008ed0


	//----- nvinfo : EIATTR_MBARRIER_INSTR_OFFSETS
	.align		4
.L_46:
        /*0104*/ 	.byte	0x04, 0x39
        /*0106*/ 	.short	(.L_48 - .L_47)


	//   ....[0]....
.L_47:
        /*0108*/ 	.word	0x000005d0
        /*010c*/ 	.word	0x000000ff
        /*0110*/ 	.word	0x00000000
        /*0114*/ 	.short	0x0100
        /*0116*/ 	.byte	0x05
	.zero		1


	//   ....[1]....
        /*0118*/ 	.word	0x000005e0
        /*011c*/ 	.word	0x000000ff
        /*0120*/ 	.word	0x000000a0
        /*0124*/ 	.short	0x0100
        /*0126*/ 	.byte	0x05
	.zero		1


	//   ....[2]....
        /*0128*/ 	.word	0x000005f0
        /*012c*/ 	.word	0x000000ff
        /*0130*/ 	.word	0x00000008
        /*0134*/ 	.short	0x0100
        /*0136*/ 	.byte	0x05
	.zero		1


	//   ....[3]....
        /*0138*/ 	.word	0x00000600
        /*013c*/ 	.word	0x000000ff
        /*0140*/ 	.word	0x000000a8
        /*0144*/ 	.short	0x0100
        /*0146*/ 	.byte	0x05
	.zero		1


	//   ....[4]....
        /*0148*/ 	.word	0x00000610
        /*014c*/ 	.word	0x000000ff
        /*0150*/ 	.word	0x00000010
        /*0154*/ 	.short	0x0100
        /*0156*/ 	.byte	0x05
	.zero		1


	//   ....[5]....
        /*0158*/ 	.word	0x00000620
        /*015c*/ 	.word	0x000000ff
        /*0160*/ 	.word	0x000000b0
        /*0164*/ 	.short	0x0100
        /*0166*/ 	.byte	0x05
	.zero		1


	//   ....[6]....
        /*0168*/ 	.word	0x00000630
        /*016c*/ 	.word	0x000000ff
        /*0170*/ 	.word	0x00000018
        /*0174*/ 	.short	0x0100
        /*0176*/ 	.byte	0x05
	.zero		1


	//   ....[7]....
        /*0178*/ 	.word	0x00000640
        /*017c*/ 	.word	0x000000ff
        /*0180*/ 	.word	0x000000b8
        /*0184*/ 	.short	0x0100
        /*0186*/ 	.byte	0x05
	.zero		1


	//   ....[8]....
        /*0188*/ 	.word	0x00000650
        /*018c*/ 	.word	0x000000ff
        /*0190*/ 	.word	0x00000020
        /*0194*/ 	.short	0x0100
        /*0196*/ 	.byte	0x05
	.zero		1


	//   ....[9]....
        /*0198*/ 	.word	0x00000660
        /*019c*/ 	.word	0x000000ff
        /*01a0*/ 	.word	0x000000c0
        /*01a4*/ 	.short	0x0100
        /*01a6*/ 	.byte	0x05
	.zero		1


	//   ....[10]....
        /*01a8*/ 	.word	0x00000670
        /*01ac*/ 	.word	0x000000ff
        /*01b0*/ 	.word	0x00000028
        /*01b4*/ 	.short	0x0100
        /*01b6*/ 	.byte	0x05
	.zero		1


	//   ....[11]....
        /*01b8*/ 	.word	0x00000680
        /*01bc*/ 	.word	0x000000ff
        /*01c0*/ 	.word	0x000000c8
        /*01c4*/ 	.short	0x0100
        /*01c6*/ 	.byte	0x05
	.zero		1


	//   ....[12]....
        /*01c8*/ 	.word	0x00000690
        /*01cc*/ 	.word	0x000000ff
        /*01d0*/ 	.word	0x00000030
        /*01d4*/ 	.short	0x0100
        /*01d6*/ 	.byte	0x05
	.zero		1


	//   ....[13]....
        /*01d8*/ 	.word	0x000006a0
        /*01dc*/ 	.word	0x000000ff
        /*01e0*/ 	.word	0x000000d0
        /*01e4*/ 	.short	0x0100
        /*01e6*/ 	.byte	0x05
	.zero		1


	//   ....[14]....
        /*01e8*/ 	.word	0x000006b0
        /*01ec*/ 	.word	0x000000ff
        /*01f0*/ 	.word	0x00000038
        /*01f4*/ 	.short	0x0100
        /*01f6*/ 	.byte	0x05
	.zero		1


	//   ....[15]....
        /*01f8*/ 	.word	0x000006c0
        /*01fc*/ 	.word	0x000000ff
        /*0200*/ 	.word	0x000000d8
        /*0204*/ 	.short	0x0100
        /*0206*/ 	.byte	0x05
	.zero		1


	//   ....[16]....
        /*0208*/ 	.word	0x000006d0
        /*020c*/ 	.word	0x000000ff
        /*0210*/ 	.word	0x00000040
        /*0214*/ 	.short	0x0100
        /*0216*/ 	.byte	0x05
	.zero		1


	//   ....[17]....
        /*0218*/ 	.word	0x000006e0
        /*021c*/ 	.word	0x000000ff
        /*0220*/ 	.word	0x000000e0
        /*0224*/ 	.short	0x0100
        /*0226*/ 	.byte	0x05
	.zero		1


	//   ....[18]....
        /*0228*/ 	.word	0x000006f0
        /*022c*/ 	.word	0x000000ff
        /*0230*/ 	.word	0x00000048
        /*0234*/ 	.short	0x0100
        /*0236*/ 	.byte	0x05
	.zero		1


	//   ....[19]....
        /*0238*/ 	.word	0x00000700
        /*023c*/ 	.word	0x000000ff
        /*0240*/ 	.word	0x000000e8
        /*0244*/ 	.short	0x0100
        /*0246*/ 	.byte	0x05
	.zero		1


	//   ....[20]....
        /*0248*/ 	.word	0x00000710
        /*024c*/ 	.word	0x000000ff
        /*0250*/ 	.word	0x00000050
        /*0254*/ 	.short	0x0100
        /*0256*/ 	.byte	0x05
	.zero		1


	//   ....[21]....
        /*0258*/ 	.word	0x00000720
        /*025c*/ 	.word	0x000000ff
        /*0260*/ 	.word	0x000000f0
        /*0264*/ 	.short	0x0100
        /*0266*/ 	.byte	0x05
	.zero		1


	//   ....[22]....
        /*0268*/ 	.word	0x00000730
        /*026c*/ 	.word	0x000000ff
        /*0270*/ 	.word	0x00000058
        /*0274*/ 	.short	0x0100
        /*0276*/ 	.byte	0x05
	.zero		1


	//   ....[23]....
        /*0278*/ 	.word	0x00000740
        /*027c*/ 	.word	0x000000ff
        /*0280*/ 	.word	0x000000f8
        /*0284*/ 	.short	0x0100
        /*0286*/ 	.byte	0x05
	.zero		1


	//   ....[24]....
        /*0288*/ 	.word	0x00000750
        /*028c*/ 	.word	0x000000ff
        /*0290*/ 	.word	0x00000060
        /*0294*/ 	.short	0x0100
        /*0296*/ 	.byte	0x05
	.zero		1


	//   ....[25]....
        /*0298*/ 	.word	0x00000760
        /*029c*/ 	.word	0x000000ff
        /*02a0*/ 	.word	0x00000100
        /*02a4*/ 	.short	0x0100
        /*02a6*/ 	.byte	0x05
	.zero		1


	//   ....[26]....
        /*02a8*/ 	.word	0x00000770
        /*02ac*/ 	.word	0x000000ff
        /*02b0*/ 	.word	0x00000068
        /*02b4*/ 	.short	0x0100
        /*02b6*/ 	.byte	0x05
	.zero		1


	//   ....[27]....
        /*02b8*/ 	.word	0x00000780
        /*02bc*/ 	.word	0x000000ff
        /*02c0*/ 	.word	0x00000108
        /*02c4*/ 	.short	0x0100
        /*02c6*/ 	.byte	0x05
	.zero		1


	//   ....[28]....
        /*02c8*/ 	.word	0x00000790
        /*02cc*/ 	.word	0x000000ff
        /*02d0*/ 	.word	0x00000070
        /*02d4*/ 	.short	0x0100
        /*02d6*/ 	.byte	0x05
	.zero		1


	//   ....[29]....
        /*02d8*/ 	.word	0x000007a0
        /*02dc*/ 	.word	0x000000ff
        /*02e0*/ 	.word	0x00000110
        /*02e4*/ 	.short	0x0100
        /*02e6*/ 	.byte	0x05
	.zero		1


	//   ....[30]....
        /*02e8*/ 	.word	0x000007b0
        /*02ec*/ 	.word	0x000000ff
        /*02f0*/ 	.word	0x00000078
        /*02f4*/ 	.short	0x0100
        /*02f6*/ 	.byte	0x05
	.zero		1


	//   ....[31]....
        /*02f8*/ 	.word	0x000007c0
        /*02fc*/ 	.word	0x000000ff
        /*0300*/ 	.word	0x00000118
        /*0304*/ 	.short	0x0100
        /*0306*/ 	.byte	0x05
	.zero		1


	//   ....[32]....
        /*0308*/ 	.word	0x000007d0
        /*030c*/ 	.word	0x000000ff
        /*0310*/ 	.word	0x00000080
        /*0314*/ 	.short	0x0100
        /*0316*/ 	.byte	0x05
	.zero		1


	//   ....[33]....
        /*0318*/ 	.word	0x000007e0
        /*031c*/ 	.word	0x000000ff
        /*0320*/ 	.word	0x00000120
        /*0324*/ 	.short	0x0100
        /*0326*/ 	.byte	0x05
	.zero		1


	//   ....[34]....
        /*0328*/ 	.word	0x000007f0
        /*032c*/ 	.word	0x000000ff
        /*0330*/ 	.word	0x00000088
        /*0334*/ 	.short	0x0100
        /*0336*/ 	.byte	0x05
	.zero		1


	//   ....[35]....
        /*0338*/ 	.word	0x00000800
        /*033c*/ 	.word	0x000000ff
        /*0340*/ 	.word	0x00000128
        /*0344*/ 	.short	0x0100
        /*0346*/ 	.byte	0x05
	.zero		1


	//   ....[36]....
        /*0348*/ 	.word	0x00000810
        /*034c*/ 	.word	0x000000ff
        /*0350*/ 	.word	0x00000090
        /*0354*/ 	.short	0x0100
        /*0356*/ 	.byte	0x05
	.zero		1


	//   ....[37]....
        /*0358*/ 	.word	0x00000820
        /*035c*/ 	.word	0x000000ff
        /*0360*/ 	.word	0x00000130
        /*0364*/ 	.short	0x0100
        /*0366*/ 	.byte	0x05
	.zero		1


	//   ....[38]....
        /*0368*/ 	.word	0x00000830
        /*036c*/ 	.word	0x000000ff
        /*0370*/ 	.word	0x00000098
        /*0374*/ 	.short	0x0100
        /*0376*/ 	.byte	0x05
	.zero		1


	//   ....[39]....
        /*0378*/ 	.word	0x00000840
        /*037c*/ 	.word	0x000000ff
        /*0380*/ 	.word	0x00000138
        /*0384*/ 	.short	0x0100
        /*0386*/ 	.byte	0x05
	.zero		1


	//   ....[40]....
        /*0388*/ 	.word	0x00000980
        /*038c*/ 	.word	0x000000ff
        /*0390*/ 	.word	0x00000140
        /*0394*/ 	.short	0x0100
        /*0396*/ 	.byte	0x07
	.zero		1


	//   ....[41]....
        /*0398*/ 	.word	0x00000990
        /*039c*/ 	.word	0x000000ff
        /*03a0*/ 	.word	0x00000160
        /*03a4*/ 	.short	0x0100
        /*03a6*/ 	.byte	0x07
	.zero		1


	//   ....[42]....
        /*03a8*/ 	.word	0x000009a0
        /*03ac*/ 	.word	0x000000ff
        /*03b0*/ 	.word	0x00000148
        /*03b4*/ 	.short	0x0100
        /*03b6*/ 	.byte	0x07
	.zero		1


	//   ....[43]....
        /*03b8*/ 	.word	0x000009b0
        /*03bc*/ 	.word	0x000000ff
        /*03c0*/ 	.word	0x00000168
        /*03c4*/ 	.short	0x0100
        /*03c6*/ 	.byte	0x07
	.zero		1


	//   ....[44]....
        /*03c8*/ 	.word	0x000009c0
        /*03cc*/ 	.word	0x000000ff
        /*03d0*/ 	.word	0x00000150
        /*03d4*/ 	.short	0x0100
        /*03d6*/ 	.byte	0x07
	.zero		1


	//   ....[45]....
        /*03d8*/ 	.word	0x000009d0
        /*03dc*/ 	.word	0x000000ff
        /*03e0*/ 	.word	0x00000170
        /*03e4*/ 	.short	0x0100
        /*03e6*/ 	.byte	0x07
	.zero		1


	//   ....[46]....
        /*03e8*/ 	.word	0x000009e0
        /*03ec*/ 	.word	0x000000ff
        /*03f0*/ 	.word	0x00000158
        /*03f4*/ 	.short	0x0100
        /*03f6*/ 	.byte	0x07
	.zero		1


	//   ....[47]....
        /*03f8*/ 	.word	0x000009f0
        /*03fc*/ 	.word	0x000000ff
        /*0400*/ 	.word	0x00000178
        /*0404*/ 	.short	0x0100
        /*0406*/ 	.byte	0x07
	.zero		1


	//   ....[48]....
        /*0408*/ 	.word	0x00000ae0
        /*040c*/ 	.word	0x000000ff
        /*0410*/ 	.word	0x00000180
        /*0414*/ 	.short	0x0100
        /*0416*/ 	.byte	0x05
	.zero		1


	//   ....[49]....
        /*0418*/ 	.word	0x00000af0
        /*041c*/ 	.word	0x000000ff
        /*0420*/ 	.word	0x00000188
        /*0424*/ 	.short	0x0100
        /*0426*/ 	.byte	0x05
	.zero		1


	//   ....[50]....
        /*0428*/ 	.word	0x00000c30
        /*042c*/ 	.word	0x000000ff
        /*0430*/ 	.word	0x00000190
        /*0434*/ 	.short	0x0100
        /*0436*/ 	.byte	0x05
	.zero		1


	//   ....[51]....
        /*0438*/ 	.word	0x00000c40
        /*043c*/ 	.word	0x000000ff
        /*0440*/ 	.word	0x000001a0
        /*0444*/ 	.short	0x0100
        /*0446*/ 	.byte	0x05
	.zero		1


	//   ....[52]....
        /*0448*/ 	.word	0x00000c50
        /*044c*/ 	.word	0x000000ff
        /*0450*/ 	.word	0x00000198
        /*0454*/ 	.short	0x0100
        /*0456*/ 	.byte	0x05
	.zero		1


	//   ....[53]....
        /*0458*/ 	.word	0x00000c60
        /*045c*/ 	.word	0x000000ff
        /*0460*/ 	.word	0x000001a8
        /*0464*/ 	.short	0x0100
        /*0466*/ 	.byte	0x05
	.zero		1


	//   ....[54]....
        /*0468*/ 	.word	0x00000d90
        /*046c*/ 	.word	0x000000ff
        /*0470*/ 	.word	0x000001b0
        /*0474*/ 	.short	0x0100
        /*0476*/ 	.byte	0x07
	.zero		1


	//   ....[55]....
        /*0478*/ 	.word	0x00000da0
        /*047c*/ 	.word	0x000000ff
        /*0480*/ 	.word	0x000001d0
        /*0484*/ 	.short	0x0100
        /*0486*/ 	.byte	0x07
	.zero		1


	//   ....[56]....
        /*0488*/ 	.word	0x00000db0
        /*048c*/ 	.word	0x000000ff
        /*0490*/ 	.word	0x000001b8
        /*0494*/ 	.short	0x0100
        /*0496*/ 	.byte	0x07
	.zero		1


	//   ....[57]....
        /*0498*/ 	.word	0x00000dc0
        /*049c*/ 	.word	0x000000ff
        /*04a0*/ 	.word	0x000001d8
        /*04a4*/ 	.short	0x0100
        /*04a6*/ 	.byte	0x07
	.zero		1


	//   ....[58]....
        /*04a8*/ 	.word	0x00000dd0
        /*04ac*/ 	.word	0x000000ff
        /*04b0*/ 	.word	0x000001c0
        /*04b4*/ 	.short	0x0100
        /*04b6*/ 	.byte	0x07
	.zero		1


	//   ....[59]....
        /*04b8*/ 	.word	0x00000de0
        /*04bc*/ 	.word	0x000000ff
        /*04c0*/ 	.word	0x000001e0
        /*04c4*/ 	.short	0x0100
        /*04c6*/ 	.byte	0x07
	.zero		1


	//   ....[60]....
        /*04c8*/ 	.word	0x00000df0
        /*04cc*/ 	.word	0x000000ff
        /*04d0*/ 	.word	0x000001c8
        /*04d4*/ 	.short	0x0100
        /*04d6*/ 	.byte	0x07
	.zero		1


	//   ....[61]....
        /*04d8*/ 	.word	0x00000e00
        /*04dc*/ 	.word	0x000000ff
        /*04e0*/ 	.word	0x000001e8
        /*04e4*/ 	.short	0x0100
        /*04e6*/ 	.byte	0x07
	.zero		1


	//   ....[62]....
        /*04e8*/ 	.word	0x00000ef0
        /*04ec*/ 	.word	0x000000ff
        /*04f0*/ 	.word	0x000001f0
        /*04f4*/ 	.short	0x0100
        /*04f6*/ 	.byte	0x05
	.zero		1


	//   ....[63]....
        /*04f8*/ 	.word	0x00000f00
        /*04fc*/ 	.word	0x000000ff
        /*0500*/ 	.word	0x00000200
        /*0504*/ 	.short	0x0100
        /*0506*/ 	.byte	0x05
	.zero		1


	//   ....[64]....
        /*0508*/ 	.word	0x00000f10
        /*050c*/ 	.word	0x000000ff
        /*0510*/ 	.word	0x000001f8
        /*0514*/ 	.short	0x0100
        /*0516*/ 	.byte	0x05
	.zero		1


	//   ....[65]....
        /*0518*/ 	.word	0x00000f20
        /*051c*/ 	.word	0x000000ff
        /*0520*/ 	.word	0x00000208
        /*0524*/ 	.short	0x0100
        /*0526*/ 	.byte	0x05
	.zero		1


	//   ....[66]....
        /*0528*/ 	.word	0x000017f0
        /*052c*/ 	.word	0x00000002
        /*0530*/ 	.word	0x00000200
        /*0534*/ 	.short	0x010a
        /*0536*/ 	.byte	0xff
	.zero		1


	//   ....[67]....
        /*0538*/ 	.word	0x00001820
        /*053c*/ 	.word	0x00000002
        /*0540*/ 	.word	0x000001f0
        /*0544*/ 	.short	0x0101
        /*0546*/ 	.byte	0xff
	.zero		1


	//   ....[68]....
        /*0548*/ 	.word	0x000018f0
        /*054c*/ 	.word	0x000000ff
        /*0550*/ 	.word	0x000000a0
        /*0554*/ 	.short	0x010a
        /*0556*/ 	.byte	0x08
	.zero		1


	//   ....[69]....
        /*0558*/ 	.word	0x00001990
        /*055c*/ 	.word	0x000000ff
        /*0560*/ 	.word	0x000000a0
        /*0564*/ 	.short	0x010a
        /*0566*/ 	.byte	0x21
	.zero		1


	//   ....[70]....
        /*0568*/ 	.word	0x00001ae0
        /*056c*/ 	.word	0x000000ff
        /*0570*/ 	.word	0x000000a0
        /*0574*/ 	.short	0x010a
        /*0576*/ 	.byte	0x08
	.zero		1


	//   ....[71]....
        /*0578*/ 	.word	0x00001bf0
        /*057c*/ 	.word	0x000000ff
        /*0580*/ 	.word	0x00000188
        /*0584*/ 	.short	0x0101
        /*0586*/ 	.byte	0x04
	.zero		1


	//   ....[72]....
        /*0588*/ 	.word	0x00001c10
        /*058c*/ 	.word	0x000000ff
        /*0590*/ 	.word	0x000000a0
        /*0594*/ 	.short	0x010a
        /*0596*/ 	.byte	0x08
	.zero		1


	//   ....[73]....
        /*0598*/ 	.word	0x00001c90
        /*059c*/ 	.word	0x000000ff
        /*05a0*/ 	.word	0x000000a0
        /*05a4*/ 	.short	0x010a
        /*05a6*/ 	.byte	0x11
	.zero		1


	//   ....[74]....
        /*05a8*/ 	.word	0x00001de0
        /*05ac*/ 	.word	0x000000ff
        /*05b0*/ 	.word	0x000000a0
        /*05b4*/ 	.short	0x010a
        /*05b6*/ 	.byte	0x08
	.zero		1


	//   ....[75]....
        /*05b8*/ 	.word	0x00001f20
        /*05bc*/ 	.word	0x00000002
        /*05c0*/ 	.word	0x00000190
        /*05c4*/ 	.short	0x010a
        /*05c6*/ 	.byte	0xff
	.zero		1


	//   ....[76]....
        /*05c8*/ 	.word	0x00001fe0
        /*05cc*/ 	.word	0x00000002
        /*05d0*/ 	.word	0x00000000
        /*05d4*/ 	.short	0x0101
        /*05d6*/ 	.byte	0xff
	.zero		1


	//   ....[77]....
        /*05d8*/ 	.word	0x00002540
        /*05dc*/ 	.word	0x000000ff
        /*05e0*/ 	.word	0x00000000
        /*05e4*/ 	.short	0x010a
        /*05e6*/ 	.byte	0x05
	.zero		1


	//   ....[78]....
        /*05e8*/ 	.word	0x000025d0
        /*05ec*/ 	.word	0x000000ff
        /*05f0*/ 	.word	0x00000000
        /*05f4*/ 	.short	0x010a
        /*05f6*/ 	.byte	0x05
	.zero		1


	//   ....[79]....
        /*05f8*/ 	.word	0x00002660
        /*05fc*/ 	.word	0x000000ff
        /*0600*/ 	.word	0x00000000
        /*0604*/ 	.short	0x010a
        /*0606*/ 	.byte	0x05
	.zero		1


	//   ....[80]....
        /*0608*/ 	.word	0x000026f0
        /*060c*/ 	.word	0x000000ff
        /*0610*/ 	.word	0x00000000
        /*0614*/ 	.short	0x010a
        /*0616*/ 	.byte	0x05
	.zero		1


	//   ....[81]....
        /*0618*/ 	.word	0x00002780
        /*061c*/ 	.word	0x000000ff
        /*0620*/ 	.word	0x00000000
        /*0624*/ 	.short	0x010a
        /*0626*/ 	.byte	0x05
	.zero		1


	//   ....[82]....
        /*0628*/ 	.word	0x00002810
        /*062c*/ 	.word	0x000000ff
        /*0630*/ 	.word	0x00000000
        /*0634*/ 	.short	0x010a
        /*0636*/ 	.byte	0x05
	.zero		1


	//   ....[83]....
        /*0638*/ 	.word	0x000028a0
        /*063c*/ 	.word	0x000000ff
        /*0640*/ 	.word	0x00000000
        /*0644*/ 	.short	0x010a
        /*0646*/ 	.byte	0x05
	.zero		1


	//   ....[84]....
        /*0648*/ 	.word	0x00002930
        /*064c*/ 	.word	0x000000ff
        /*0650*/ 	.word	0x00000000
        /*0654*/ 	.short	0x010a
        /*0656*/ 	.byte	0x05
	.zero		1


	//   ....[85]....
        /*0658*/ 	.word	0x000029c0
        /*065c*/ 	.word	0x000000ff
        /*0660*/ 	.word	0x00000000
        /*0664*/ 	.short	0x010a
        /*0666*/ 	.byte	0x05
	.zero		1


	//   ....[86]....
        /*0668*/ 	.word	0x00002a50
        /*066c*/ 	.word	0x000000ff
        /*0670*/ 	.word	0x00000000
        /*0674*/ 	.short	0x010a
        /*0676*/ 	.byte	0x05
	.zero		1


	//   ....[87]....
        /*0678*/ 	.word	0x00002ae0
        /*067c*/ 	.word	0x000000ff
        /*0680*/ 	.word	0x00000000
        /*0684*/ 	.short	0x010a
        /*0686*/ 	.byte	0x05
	.zero		1


	//   ....[88]....
        /*0688*/ 	.word	0x00002b70
        /*068c*/ 	.word	0x000000ff
        /*0690*/ 	.word	0x00000000
        /*0694*/ 	.short	0x010a
        /*0696*/ 	.byte	0x05
	.zero		1


	//   ....[89]....
        /*0698*/ 	.word	0x00002c00
        /*069c*/ 	.word	0x000000ff
        /*06a0*/ 	.word	0x00000000
        /*06a4*/ 	.short	0x010a
        /*06a6*/ 	.byte	0x05
	.zero		1


	//   ....[90]....
        /*06a8*/ 	.word	0x00002c90
        /*06ac*/ 	.word	0x000000ff
        /*06b0*/ 	.word	0x00000000
        /*06b4*/ 	.short	0x010a
        /*06b6*/ 	.byte	0x05
	.zero		1


	//   ....[91]....
        /*06b8*/ 	.word	0x00002d20
        /*06bc*/ 	.word	0x000000ff
        /*06c0*/ 	.word	0x00000000
        /*06c4*/ 	.short	0x010a
        /*06c6*/ 	.byte	0x05
	.zero		1


	//   ....[92]....
        /*06c8*/ 	.word	0x00002db0
        /*06cc*/ 	.word	0x000000ff
        /*06d0*/ 	.word	0x00000000
        /*06d4*/ 	.short	0x010a
        /*06d6*/ 	.byte	0x05
	.zero		1


	//   ....[93]....
        /*06d8*/ 	.word	0x00002e40
        /*06dc*/ 	.word	0x000000ff
        /*06e0*/ 	.word	0x00000000
        /*06e4*/ 	.short	0x010a
        /*06e6*/ 	.byte	0x05
	.zero		1


	//   ....[94]....
        /*06e8*/ 	.word	0x00002ed0
        /*06ec*/ 	.word	0x000000ff
        /*06f0*/ 	.word	0x00000000
        /*06f4*/ 	.short	0x010a
        /*06f6*/ 	.byte	0x05
	.zero		1


	//   ....[95]....
        /*06f8*/ 	.word	0x00002f60
        /*06fc*/ 	.word	0x000000ff
        /*0700*/ 	.word	0x00000000
        /*0704*/ 	.short	0x010a
        /*0706*/ 	.byte	0x05
	.zero		1


	//   ....[96]....
        /*0708*/ 	.word	0x00003000
        /*070c*/ 	.word	0x00000000
        /*0710*/ 	.word	0x00000000
        /*0714*/ 	.short	0x010a
        /*0716*/ 	.byte	0xff
	.zero		1


	//   ....[97]....
        /*0718*/ 	.word	0x00003120
        /*071c*/ 	.word	0x00000000
        /*0720*/ 	.word	0x000001f0
        /*0724*/ 	.short	0x010a
        /*0726*/ 	.byte	0xff
	.zero		1


	//   ....[98]....
        /*0728*/ 	.word	0x00003190
        /*072c*/ 	.word	0x00000000
        /*0730*/ 	.word	0x00000000
        /*0734*/ 	.short	0x0101
        /*0736*/ 	.byte	0xff
	.zero		1


	//   ....[99]....
        /*0738*/ 	.word	0x000031b0
        /*073c*/ 	.word	0x000000ff
        /*0740*/ 	.word	0x000001a0
        /*0744*/ 	.short	0x010a
        /*0746*/ 	.byte	0x05
	.zero		1


	//   ....[100]....
        /*0748*/ 	.word	0x000032d0
        /*074c*/ 	.word	0x00000000
        /*0750*/ 	.word	0x00000190
        /*0754*/ 	.short	0x010a
        /*0756*/ 	.byte	0xff
	.zero		1


	//   ....[101]....
        /*0758*/ 	.word	0x000033d0
        /*075c*/ 	.word	0x00000000
        /*0760*/ 	.word	0x00000000
        /*0764*/ 	.short	0x0101
        /*0766*/ 	.byte	0xff
	.zero		1


	//   ....[102]....
        /*0768*/ 	.word	0x00003460
        /*076c*/ 	.word	0x000000ff
        /*0770*/ 	.word	0x000001a0
        /*0774*/ 	.short	0x0106
        /*0776*/ 	.byte	0x05
	.zero		1


	//   ....[103]....
        /*0778*/ 	.word	0x00003480
        /*077c*/ 	.word	0x000000ff
        /*0780*/ 	.word	0x000001a0
        /*0784*/ 	.short	0x010a
        /*0786*/ 	.byte	0x05
	.zero		1


	//   ....[104]....
        /*0788*/ 	.word	0x00003510
        /*078c*/ 	.word	0x000000ff
        /*0790*/ 	.word	0x000001a0
        /*0794*/ 	.short	0x0106
        /*0796*/ 	.byte	0x04
	.zero		1


	//   ....[105]....
        /*0798*/ 	.word	0x00003550
        /*079c*/ 	.word	0x00000000
        /*07a0*/ 	.word	0x000001a0
        /*07a4*/ 	.short	0x010a
        /*07a6*/ 	.byte	0xff
	.zero		1


	//   ....[106]....
        /*07a8*/ 	.word	0x00003a20
        /*07ac*/ 	.word	0x00000000
        /*07b0*/ 	.word	0x00000190
        /*07b4*/ 	.short	0x010a
        /*07b6*/ 	.byte	0xff
	.zero		1


	//   ....[107]....
        /*07b8*/ 	.word	0x00003b20
        /*07bc*/ 	.word	0x00000003
        /*07c0*/ 	.word	0x00000000
        /*07c4*/ 	.short	0x0101
        /*07c6*/ 	.byte	0xff
	.zero		1


	//   ....[108]....
        /*07c8*/ 	.word	0x00003b30
        /*07cc*/ 	.word	0x000000ff
        /*07d0*/ 	.word	0x00000000
        /*07d4*/ 	.short	0x010a
        /*07d6*/ 	.byte	0x04
	.zero		1


	//   ....[109]....
        /*07d8*/ 	.word	0x00003b50
        /*07dc*/ 	.word	0x000000ff
        /*07e0*/ 	.word	0x000001d0
        /*07e4*/ 	.short	0x010a
        /*07e6*/ 	.byte	0x09
	.zero		1


	//   ....[110]....
        /*07e8*/ 	.word	0x00003c90
        /*07ec*/ 	.word	0x000000ff
        /*07f0*/ 	.word	0x00000000
        /*07f4*/ 	.short	0x010a
        /*07f6*/ 	.byte	0x07
	.zero		1


	//   ....[111]....
        /*07f8*/ 	.word	0x00003da0
        /*07fc*/ 	.word	0x000000ff
        /*0800*/ 	.word	0x00000000
        /*0804*/ 	.short	0x010a
        /*0806*/ 	.byte	0x04
	.zero		1


	//   ....[112]....
        /*0808*/ 	.word	0x00003f80
        /*080c*/ 	.word	0x000000ff
        /*0810*/ 	.word	0x00000000
        /*0814*/ 	.short	0x010a
        /*0816*/ 	.byte	0x05
	.zero		1


	//   ....[113]....
        /*0818*/ 	.word	0x00004010
        /*081c*/ 	.word	0x000000ff
        /*0820*/ 	.word	0x00000000
        /*0824*/ 	.short	0x010a
        /*0826*/ 	.byte	0x05
	.zero		1


	//   ....[114]....
        /*0828*/ 	.word	0x000040a0
        /*082c*/ 	.word	0x000000ff
        /*0830*/ 	.word	0x00000000
        /*0834*/ 	.short	0x010a
        /*0836*/ 	.byte	0x05
	.zero		1


	//   ....[115]....
        /*0838*/ 	.word	0x00004130
        /*083c*/ 	.word	0x000000ff
        /*0840*/ 	.word	0x00000000
        /*0844*/ 	.short	0x010a
        /*0846*/ 	.byte	0x07
	.zero		1


	//   ....[116]....
        /*0848*/ 	.word	0x000045b0
        /*084c*/ 	.word	0x00000000
        /*0850*/ 	.word	0x00000190
        /*0854*/ 	.short	0x010a
        /*0856*/ 	.byte	0xff
	.zero		1


	//   ....[117]....
        /*0858*/ 	.word	0x00004670
        /*085c*/ 	.word	0x00000000
        /*0860*/ 	.word	0x00000000
        /*0864*/ 	.short	0x0101
        /*0866*/ 	.byte	0xff
	.zero		1


	//   ....[118]....
        /*0868*/ 	.word	0x00004990
        /*086c*/ 	.word	0x000000ff
        /*0870*/ 	.word	0x00000188
        /*0874*/ 	.short	0x010a
        /*0876*/ 	.byte	0x07
	.zero		1


	//   ....[119]....
        /*0878*/ 	.word	0x00004b80
        /*087c*/ 	.word	0x000000ff
        /*0880*/ 	.word	0x00000160
        /*0884*/ 	.short	0x010a
        /*0886*/ 	.byte	0x07
	.zero		1


	//   ....[120]....
        /*0888*/ 	.word	0x00004cf0
        /*088c*/ 	.word	0x000000ff
        /*0890*/ 	.word	0x00000140
        /*0894*/ 	.short	0x010b
        /*0896*/ 	.byte	0x07
	.zero		1


	//   ....[121]....
        /*0898*/ 	.word	0x00004d00
        /*089c*/ 	.word	0x000000ff
        /*08a0*/ 	.word	0x00000000
        /*08a4*/ 	.short	0x0101
        /*08a6*/ 	.byte	0x08
	.zero		1


	//   ....[122]....
        /*08a8*/ 	.word	0x00004d10
        /*08ac*/ 	.word	0x000000ff
        /*08b0*/ 	.word	0x00000168
        /*08b4*/ 	.short	0x010a
        /*08b6*/ 	.byte	0x07
	.zero		1


	//   ....[123]....
        /*08b8*/ 	.word	0x00004e60
        /*08bc*/ 	.word	0x000000ff
        /*08c0*/ 	.word	0x00000148
        /*08c4*/ 	.short	0x010b
        /*08c6*/ 	.byte	0x07
	.zero		1


	//   ....[124]....
        /*08c8*/ 	.word	0x00004e70
        /*08cc*/ 	.word	0x000000ff
        /*08d0*/ 	.word	0x00000000
        /*08d4*/ 	.short	0x0101
        /*08d6*/ 	.byte	0x08
	.zero		1


	//   ....[125]....
        /*08d8*/ 	.word	0x00004e80
        /*08dc*/ 	.word	0x000000ff
        /*08e0*/ 	.word	0x00000170
        /*08e4*/ 	.short	0x010a
        /*08e6*/ 	.byte	0x07
	.zero		1


	//   ....[126]....
        /*08e8*/ 	.word	0x00005000
        /*08ec*/ 	.word	0x000000ff
        /*08f0*/ 	.word	0x00000150
        /*08f4*/ 	.short	0x010b
        /*08f6*/ 	.byte	0x07
	.zero		1


	//   ....[127]....
        /*08f8*/ 	.word	0x00005040
        /*08fc*/ 	.word	0x000000ff
        /*0900*/ 	.word	0x00000000
        /*0904*/ 	.short	0x0101
        /*0906*/ 	.byte	0x08
	.zero		1


	//   ....[128]....
        /*0908*/ 	.word	0x00005080
        /*090c*/ 	.word	0x000000ff
        /*0910*/ 	.word	0x00000178
        /*0914*/ 	.short	0x010a
        /*0916*/ 	.byte	0x07
	.zero		1


	//   ....[129]....
        /*0918*/ 	.word	0x000052c0
        /*091c*/ 	.word	0x000000ff
        /*0920*/ 	.word	0x00000158
        /*0924*/ 	.short	0x010b
        /*0926*/ 	.byte	0x07
	.zero		1


	//   ....[130]....
        /*0928*/ 	.word	0x000052e0
        /*092c*/ 	.word	0x000000ff
        /*0930*/ 	.word	0x00000000
        /*0934*/ 	.short	0x0101
        /*0936*/ 	.byte	0x0d
	.zero		1


	//   ....[131]....
        /*0938*/ 	.word	0x00005310
        /*093c*/ 	.word	0x000000ff
        /*0940*/ 	.word	0x00000160
        /*0944*/ 	.short	0x010a
        /*0946*/ 	.byte	0x07
	.zero		1


	//   ....[132]....
        /*0948*/ 	.word	0x00005330
        /*094c*/ 	.word	0x000000ff
        /*0950*/ 	.word	0x00000168
        /*0954*/ 	.short	0x010a
        /*0956*/ 	.byte	0x07
	.zero		1


	//   ....[133]....
        /*0958*/ 	.word	0x00005350
        /*095c*/ 	.word	0x000000ff
        /*0960*/ 	.word	0x00000170
        /*0964*/ 	.short	0x010a
        /*0966*/ 	.byte	0x07
	.zero		1


	//   ....[134]....
        /*0968*/ 	.word	0x00005390
        /*096c*/ 	.word	0x00000000
        /*0970*/ 	.word	0x00000178
        /*0974*/ 	.short	0x010a
        /*0976*/ 	.byte	0xff
	.zero		1


	//   ....[135]....
        /*0978*/ 	.word	0x000056d0
        /*097c*/ 	.word	0x00000000
        /*0980*/ 	.word	0x00000190
        /*0984*/ 	.short	0x010a
        /*0986*/ 	.byte	0xff
	.zero		1


	//   ....[136]....
        /*0988*/ 	.word	0x000057e0
        /*098c*/ 	.word	0x00000000
        /*0990*/ 	.word	0x00000000
        /*0994*/ 	.short	0x0101
        /*0996*/ 	.byte	0xff
	.zero		1


	//   ....[137]....
        /*0998*/ 	.word	0x00006200
        /*099c*/ 	.word	0x00000002
        /*09a0*/ 	.word	0x00000140
        /*09a4*/ 	.short	0x010a
        /*09a6*/ 	.byte	0xff
	.zero		1


	//   ....[138]....
        /*09a8*/ 	.word	0x00006240
        /*09ac*/ 	.word	0x00000071
        /*09b0*/ 	.word	0x000001b0
        /*09b4*/ 	.short	0x010a
        /*09b6*/ 	.byte	0xff
	.zero		1


	//   ....[139]....
        /*09b8*/ 	.word	0x00006380
        /*09bc*/ 	.word	0x00000002
        /*09c0*/ 	.word	0x00000140
        /*09c4*/ 	.short	0x010a
        /*09c6*/ 	.byte	0xff
	.zero		1


	//   ....[140]....
        /*09c8*/ 	.word	0x000064a0
        /*09cc*/ 	.word	0x00000000
        /*09d0*/ 	.word	0x00000000
        /*09d4*/ 	.short	0x0101
        /*09d6*/ 	.byte	0xff
	.zero		1


	//   ....[141]....
        /*09d8*/ 	.word	0x00006520
        /*09dc*/ 	.word	0x00000071
        /*09e0*/ 	.word	0x000001b0
        /*09e4*/ 	.short	0x010a
        /*09e6*/ 	.byte	0xff
	.zero		1


	//   ....[142]....
        /*09e8*/ 	.word	0x00007070
        /*09ec*/ 	.word	0x00000000
        /*09f0*/ 	.word	0x00000140
        /*09f4*/ 	.short	0x010a
        /*09f6*/ 	.byte	0xff
	.zero		1


	//   ....[143]....
        /*09f8*/ 	.word	0x00007130
        /*09fc*/ 	.word	0x00000000
        /*0a00*/ 	.word	0x00000140
        /*0a04*/ 	.short	0x010a
        /*0a06*/ 	.byte	0xff
	.zero		1


	//   ....[144]....
        /*0a08*/ 	.word	0x00007260
        /*0a0c*/ 	.word	0x00000000
        /*0a10*/ 	.word	0x00000000
        /*0a14*/ 	.short	0x0101
        /*0a16*/ 	.byte	0xff
	.zero		1


	//   ....[145]....
        /*0a18*/ 	.word	0x00007dd0
        /*0a1c*/ 	.word	0x00000000
        /*0a20*/ 	.word	0x00000140
        /*0a24*/ 	.short	0x010a
        /*0a26*/ 	.byte	0xff
	.zero		1


	//   ....[146]....
        /*0a28*/ 	.word	0x00007e90
        /*0a2c*/ 	.word	0x00000000
        /*0a30*/ 	.word	0x00000140
        /*0a34*/ 	.short	0x010a
        /*0a36*/ 	.byte	0xff
	.zero		1


	//   ....[147]....
        /*0a38*/ 	.word	0x00007fc0
        /*0a3c*/ 	.word	0x00000000
        /*0a40*/ 	.word	0x00000000
        /*0a44*/ 	.short	0x0101
        /*0a46*/ 	.byte	0xff
	.zero		1


	//   ....[148]....
        /*0a48*/ 	.word	0x00008b60
        /*0a4c*/ 	.word	0x00000000
        /*0a50*/ 	.word	0x00000140
        /*0a54*/ 	.short	0x010a
        /*0a56*/ 	.byte	0xff
	.zero		1


	//   ....[149]....
        /*0a58*/ 	.word	0x00008c20
        /*0a5c*/ 	.word	0x00000000
        /*0a60*/ 	.word	0x00000140
        /*0a64*/ 	.short	0x010a
        /*0a66*/ 	.byte	0xff
	.zero		1


	//   ....[150]....
        /*0a68*/ 	.word	0x00008d50
        /*0a6c*/ 	.word	0x00000000
        /*0a70*/ 	.word	0x00000000
        /*0a74*/ 	.short	0x0101
        /*0a76*/ 	.byte	0xff
	.zero		1


	//   ....[151]....
        /*0a78*/ 	.word	0x00009190
        /*0a7c*/ 	.word	0x000000ff
        /*0a80*/ 	.word	0x00000000
        /*0a84*/ 	.short	0x0101
        /*0a86*/ 	.byte	0x05
	.zero		1


	//   ....[152]....
        /*0a88*/ 	.word	0x000099d0
        /*0a8c*/ 	.word	0x00000002
        /*0a90*/ 	.word	0x00000200
        /*0a94*/ 	.short	0x010a
        /*0a96*/ 	.byte	0xff
	.zero		1


	//   ....[153]....
        /*0a98*/ 	.word	0x00009a30
        /*0a9c*/ 	.word	0x00000002
        /*0aa0*/ 	.word	0x000000a0
        /*0aa4*/ 	.short	0x010a
        /*0aa6*/ 	.byte	0xff
	.zero		1


	//   ....[154]....
        /*0aa8*/ 	.word	0x00009a90
        /*0aac*/ 	.word	0x00000002
        /*0ab0*/ 	.word	0x000000a0
        /*0ab4*/ 	.short	0x010a
        /*0ab6*/ 	.byte	0xff
	.zero		1


	//   ....[155]....
        /*0ab8*/ 	.word	0x00009ae0
        /*0abc*/ 	.word	0x00000002
        /*0ac0*/ 	.word	0x00000190
        /*0ac4*/ 	.short	0x010a
        /*0ac6*/ 	.byte	0xff
	.zero		1


	//   ....[156]....
        /*0ac8*/ 	.word	0x00009b40
        /*0acc*/ 	.word	0x00000000
        /*0ad0*/ 	.word	0x00000000
        /*0ad4*/ 	.short	0x010a
        /*0ad6*/ 	.byte	0xff
	.zero		1


	//   ....[157]....
        /*0ad8*/ 	.word	0x00009ba0
        /*0adc*/ 	.word	0x00000000
        /*0ae0*/ 	.word	0x00000000
        /*0ae4*/ 	.short	0x010a
        /*0ae6*/ 	.byte	0xff
	.zero		1


	//   ....[158]....
        /*0ae8*/ 	.word	0x00009c00
        /*0aec*/ 	.word	0x00000000
        /*0af0*/ 	.word	0x00000000
        /*0af4*/ 	.short	0x010a
        /*0af6*/ 	.byte	0xff
	.zero		1


	//   ....[159]....
        /*0af8*/ 	.word	0x00009c60
        /*0afc*/ 	.word	0x00000000
        /*0b00*/ 	.word	0x00000000
        /*0b04*/ 	.short	0x010a
        /*0b06*/ 	.byte	0xff
	.zero		1


	//   ....[160]....
        /*0b08*/ 	.word	0x00009cc0
        /*0b0c*/ 	.word	0x00000000
        /*0b10*/ 	.word	0x00000000
        /*0b14*/ 	.short	0x010a
        /*0b16*/ 	.byte	0xff
	.zero		1


	//   ....[161]....
        /*0b18*/ 	.word	0x00009d20
        /*0b1c*/ 	.word	0x00000000
        /*0b20*/ 	.word	0x00000000
        /*0b24*/ 	.short	0x010a
        /*0b26*/ 	.byte	0xff
	.zero		1


	//   ....[162]....
        /*0b28*/ 	.word	0x00009d80
        /*0b2c*/ 	.word	0x00000000
        /*0b30*/ 	.word	0x00000000
        /*0b34*/ 	.short	0x010a
        /*0b36*/ 	.byte	0xff
	.zero		1


	//   ....[163]....
        /*0b38*/ 	.word	0x00009de0
        /*0b3c*/ 	.word	0x00000000
        /*0b40*/ 	.word	0x00000000
        /*0b44*/ 	.short	0x010a
        /*0b46*/ 	.byte	0xff
	.zero		1


	//   ....[164]....
        /*0b48*/ 	.word	0x00009e40
        /*0b4c*/ 	.word	0x00000000
        /*0b50*/ 	.word	0x00000000
        /*0b54*/ 	.short	0x010a
        /*0b56*/ 	.byte	0xff
	.zero		1


	//   ....[165]....
        /*0b58*/ 	.word	0x00009ea0
        /*0b5c*/ 	.word	0x00000000
        /*0b60*/ 	.word	0x00000000
        /*0b64*/ 	.short	0x010a
        /*0b66*/ 	.byte	0xff
	.zero		1


	//   ....[166]....
        /*0b68*/ 	.word	0x00009f00
        /*0b6c*/ 	.word	0x00000000
        /*0b70*/ 	.word	0x00000000
        /*0b74*/ 	.short	0x010a
        /*0b76*/ 	.byte	0xff
	.zero		1


	//   ....[167]....
        /*0b78*/ 	.word	0x00009f60
        /*0b7c*/ 	.word	0x00000000
        /*0b80*/ 	.word	0x00000000
        /*0b84*/ 	.short	0x010a
        /*0b86*/ 	.byte	0xff
	.zero		1


	//   ....[168]....
        /*0b88*/ 	.word	0x00009fc0
        /*0b8c*/ 	.word	0x00000000
        /*0b90*/ 	.word	0x00000000
        /*0b94*/ 	.short	0x010a
        /*0b96*/ 	.byte	0xff
	.zero		1


	//   ....[169]....
        /*0b98*/ 	.word	0x0000a020
        /*0b9c*/ 	.word	0x00000000
        /*0ba0*/ 	.word	0x00000000
        /*0ba4*/ 	.short	0x010a
        /*0ba6*/ 	.byte	0xff
	.zero		1


	//   ....[170]....
        /*0ba8*/ 	.word	0x0000a080
        /*0bac*/ 	.word	0x00000000
        /*0bb0*/ 	.word	0x00000000
        /*0bb4*/ 	.short	0x010a
        /*0bb6*/ 	.byte	0xff
	.zero		1


	//   ....[171]....
        /*0bb8*/ 	.word	0x0000a0e0
        /*0bbc*/ 	.word	0x00000000
        /*0bc0*/ 	.word	0x00000000
        /*0bc4*/ 	.short	0x010a
        /*0bc6*/ 	.byte	0xff
	.zero		1


	//   ....[172]....
        /*0bc8*/ 	.word	0x0000a140
        /*0bcc*/ 	.word	0x00000000
        /*0bd0*/ 	.word	0x00000000
        /*0bd4*/ 	.short	0x010a
        /*0bd6*/ 	.byte	0xff
	.zero		1


	//   ....[173]....
        /*0bd8*/ 	.word	0x0000a1a0
        /*0bdc*/ 	.word	0x00000000
        /*0be0*/ 	.word	0x00000000
        /*0be4*/ 	.short	0x010a
        /*0be6*/ 	.byte	0xff
	.zero		1


	//   ....[174]....
        /*0be8*/ 	.word	0x0000a200
        /*0bec*/ 	.word	0x00000000
        /*0bf0*/ 	.word	0x00000000
        /*0bf4*/ 	.short	0x010a
        /*0bf6*/ 	.byte	0xff
	.zero		1


	//   ....[175]....
        /*0bf8*/ 	.word	0x0000a250
        /*0bfc*/ 	.word	0x00000000
        /*0c00*/ 	.word	0x000001f0
        /*0c04*/ 	.short	0x010a
        /*0c06*/ 	.byte	0xff
	.zero		1


	//   ....[176]....
        /*0c08*/ 	.word	0x0000a2b0
        /*0c0c*/ 	.word	0x00000000
        /*0c10*/ 	.word	0x000001a0
        /*0c14*/ 	.short	0x010a
        /*0c16*/ 	.byte	0xff
	.zero		1


	//   ....[177]....
        /*0c18*/ 	.word	0x0000a300
        /*0c1c*/ 	.word	0x00000000
        /*0c20*/ 	.word	0x00000190
        /*0c24*/ 	.short	0x010a
        /*0c26*/ 	.byte	0xff
	.zero		1


	//   ....[178]....
        /*0c28*/ 	.word	0x0000a360
        /*0c2c*/ 	.word	0x00000000
        /*0c30*/ 	.word	0x000001a0
        /*0c34*/ 	.short	0x010a
        /*0c36*/ 	.byte	0xff
	.zero		1


	//   ....[179]....
        /*0c38*/ 	.word	0x0000a3b0
        /*0c3c*/ 	.word	0x00000000
        /*0c40*/ 	.word	0x00000190
        /*0c44*/ 	.short	0x010a
        /*0c46*/ 	.byte	0xff
	.zero		1


	//   ....[180]....
        /*0c48*/ 	.word	0x0000a410
        /*0c4c*/ 	.word	0x00000002
        /*0c50*/ 	.word	0x000001d0
        /*0c54*/ 	.short	0x010a
        /*0c56*/ 	.byte	0xff
	.zero		1


	//   ....[181]....
        /*0c58*/ 	.word	0x0000a470
        /*0c5c*/ 	.word	0x00000000
        /*0c60*/ 	.word	0x00000000
        /*0c64*/ 	.short	0x010a
        /*0c66*/ 	.byte	0xff
	.zero		1


	//   ....[182]....
        /*0c68*/ 	.word	0x0000a4d0
        /*0c6c*/ 	.word	0x00000000
        /*0c70*/ 	.word	0x00000000
        /*0c74*/ 	.short	0x010a
        /*0c76*/ 	.byte	0xff
	.zero		1


	//   ....[183]....
        /*0c78*/ 	.word	0x0000a530
        /*0c7c*/ 	.word	0x00000000
        /*0c80*/ 	.word	0x00000000
        /*0c84*/ 	.short	0x010a
        /*0c86*/ 	.byte	0xff
	.zero		1


	//   ....[184]....
        /*0c88*/ 	.word	0x0000a590
        /*0c8c*/ 	.word	0x00000000
        /*0c90*/ 	.word	0x00000000
        /*0c94*/ 	.short	0x010a
        /*0c96*/ 	.byte	0xff
	.zero		1


	//   ....[185]....
        /*0c98*/ 	.word	0x0000a5f0
        /*0c9c*/ 	.word	0x00000000
        /*0ca0*/ 	.word	0x00000000
        /*0ca4*/ 	.short	0x010a
        /*0ca6*/ 	.byte	0xff
	.zero		1


	//   ....[186]....
        /*0ca8*/ 	.word	0x0000a640
        /*0cac*/ 	.word	0x00000000
        /*0cb0*/ 	.word	0x00000190
        /*0cb4*/ 	.short	0x010a
        /*0cb6*/ 	.byte	0xff
	.zero		1


	//   ....[187]....
        /*0cb8*/ 	.word	0x0000a6a0
        /*0cbc*/ 	.word	0x00000000
        /*0cc0*/ 	.word	0x00000188
        /*0cc4*/ 	.short	0x010a
        /*0cc6*/ 	.byte	0xff
	.zero		1


	//   ....[188]....
        /*0cc8*/ 	.word	0x0000a700
        /*0ccc*/ 	.word	0x00000000
        /*0cd0*/ 	.word	0x00000160
        /*0cd4*/ 	.short	0x010a
        /*0cd6*/ 	.byte	0xff
	.zero		1


	//   ....[189]....
        /*0cd8*/ 	.word	0x0000a760
        /*0cdc*/ 	.word	0x00000000
        /*0ce0*/ 	.word	0x00000168
        /*0ce4*/ 	.short	0x010a
        /*0ce6*/ 	.byte	0xff
	.zero		1


	//   ....[190]....
        /*0ce8*/ 	.word	0x0000a7c0
        /*0cec*/ 	.word	0x00000000
        /*0cf0*/ 	.word	0x00000170
        /*0cf4*/ 	.short	0x010a
        /*0cf6*/ 	.byte	0xff
	.zero		1


	//   ....[191]....
        /*0cf8*/ 	.word	0x0000a820
        /*0cfc*/ 	.word	0x00000000
        /*0d00*/ 	.word	0x00000178
        /*0d04*/ 	.short	0x010a
        /*0d06*/ 	.byte	0xff
	.zero		1


	//   ....[192]....
        /*0d08*/ 	.word	0x0000a880
        /*0d0c*/ 	.word	0x00000000
        /*0d10*/ 	.word	0x00000160
        /*0d14*/ 	.short	0x010a
        /*0d16*/ 	.byte	0xff
	.zero		1


	//   ....[193]....
        /*0d18*/ 	.word	0x0000a8e0
        /*0d1c*/ 	.word	0x00000000
        /*0d20*/ 	.word	0x00000168
        /*0d24*/ 	.short	0x010a
        /*0d26*/ 	.byte	0xff
	.zero		1


	//   ....[194]....
        /*0d28*/ 	.word	0x0000a940
        /*0d2c*/ 	.word	0x00000000
        /*0d30*/ 	.word	0x00000170
        /*0d34*/ 	.short	0x010a
        /*0d36*/ 	.byte	0xff
	.zero		1


	//   ....[195]....
        /*0d38*/ 	.word	0x0000a990
        /*0d3c*/ 	.word	0x00000000
        /*0d40*/ 	.word	0x00000190
        /*0d44*/ 	.short	0x010a
        /*0d46*/ 	.byte	0xff
	.zero		1


	//   ....[196]....
        /*0d48*/ 	.word	0x0000a9e0
        /*0d4c*/ 	.word	0x00000002
        /*0d50*/ 	.word	0x00000140
        /*0d54*/ 	.short	0x010a
        /*0d56*/ 	.byte	0xff
	.zero		1


	//   ....[197]....
        /*0d58*/ 	.word	0x0000aa30
        /*0d5c*/ 	.word	0x00000071
        /*0d60*/ 	.word	0x000001b0
        /*0d64*/ 	.short	0x010a
        /*0d66*/ 	.byte	0xff
	.zero		1


	//   ....[198]....
        /*0d68*/ 	.word	0x0000aa80
        /*0d6c*/ 	.word	0x00000000
        /*0d70*/ 	.word	0x00000140
        /*0d74*/ 	.short	0x010a
        /*0d76*/ 	.byte	0xff
	.zero		1


	//   ....[199]....
        /*0d78*/ 	.word	0x0000aad0
        /*0d7c*/ 	.word	0x00000000
        /*0d80*/ 	.word	0x00000140
        /*0d84*/ 	.short	0x010a
        /*0d86*/ 	.byte	0xff
	.zero		1


	//   ....[200]....
        /*0d88*/ 	.word	0x0000ab20
        /*0d8c*/ 	.word	0x00000000
        /*0d90*/ 	.word	0x00000140
        /*0d94*/ 	.short	0x010a
        /*0d96*/ 	.byte	0xff
	.zero		1


	//----- nvinfo : EIATTR_NUM_MBARRIERS
	.align		4
.L_48:
        /*0d98*/ 	.byte	0x03, 0x38
        /*0d9a*/ 	.short	0x0042


	//----- nvinfo : EIATTR_EXIT_INSTR_OFFSETS
	.align		4
        /*0d9c*/ 	.byte	0x04, 0x1c
        /*0d9e*/ 	.short	(.L_50 - .L_49)


	//   ....[0]....
.L_49:
        /*0da0*/ 	.word	0x00003030


	//   ....[1]....
        /*0da4*/ 	.word	0x00003520


	//   ....[2]....
        /*0da8*/ 	.word	0x00003580


	//   ....[3]....
        /*0dac*/ 	.word	0x00004390


	//   ....[4]....
        /*0db0*/ 	.word	0x000053c0


	//   ....[5]....
        /*0db4*/ 	.word	0x00005400


	//   ....[6]....
        /*0db8*/ 	.word	0x000099c0


	//----- nvinfo : EIATTR_MAX_THREADS
	.align		4
.L_50:
        /*0dbc*/ 	.byte	0x04, 0x05
        /*0dbe*/ 	.short	(.L_52 - .L_51)
.L_51:
        /*0dc0*/ 	.word	0x00000100
        /*0dc4*/ 	.word	0x00000001
        /*0dc8*/ 	.word	0x00000001


	//----- nvinfo : EIATTR_CRS_STACK_SIZE
	.align		4
.L_52:
        /*0dcc*/ 	.byte	0x04, 0x1e
        /*0dce*/ 	.short	(.L_54 - .L_53)
.L_53:
        /*0dd0*/ 	.word	0x00000000


	//----- nvinfo : EIATTR_CBANK_PARAM_SIZE
	.align		4
.L_54:
        /*0dd4*/ 	.byte	0x03, 0x19
        /*0dd6*/ 	.short	0x0800


	//----- nvinfo : EIATTR_PARAM_CBANK
	.align		4
        /*0dd8*/ 	.byte	0x04, 0x0a
        /*0dda*/ 	.short	(.L_56 - .L_55)
	.align		4
.L_55:
        /*0ddc*/ 	.word	index@(.nv.constant0._ZN7cutlass13device_kernelINS_4gemm6kernel13GemmUniversalIN4cute5tupleIJiiiiEEENS1_10collective13CollectiveMmaINS1_35MainloopSm100TmaUmmaWarpSpecializedILi20ELi2ELi4ENS5_IJNS4_1CILi1EEESB_SB_EEEEENS5_IJNSA_ILi64EEENSA_ILi256EEENSA_ILi32EEEEEENS_12float_e5m2_tENS5_IJSB_llEEESI_NS5_IJlSB_lEEENS4_8TiledMMAINS4_8MMA_AtomIJNS4_10MMA_TraitsINS4_19SM100_MMA_F8F6F4_SSEJSI_SI_fSE_SF_NS4_17integral_constantINS4_4UMMA5MajorELSR_1EEENSP_ISR_LSR_0EEENSP_INSQ_7ScaleInELSU_0EEESV_EEEEEENS4_6LayoutISC_NS5_IJNSA_ILi0EEESZ_SZ_EEEEENS5_IJNS4_10UnderscoreES12_S12_EEEEENS4_13SM90_TMA_LOADENS4_14ComposedLayoutINS4_7SwizzleILi2ELi4ELi3EEENS4_18smem_ptr_flag_bitsILi8EEENSY_INS5_IJSE_NSA_ILi8EEEEEENS5_IJSB_SE_EEEEEEEvNS4_8identityES15_NS16_INS17_ILi1ELi4ELi3EEES1A_NSY_INS5_IJS1B_SG_EEENS5_IJSG_SB_EEEEEEEvS1G_EENS_8epilogue10collective18CollectiveEpilogueINS1N_23Sm100TmaWarpSpecializedILi4ELi2ELi32ELb0ELb0EEEJSH_NS5_IJNSY_ISE_SB_EES1S_EEESI_SK_SI_SK_NS1N_6fusion15FusionCallbacksIS1R_NS1U_17LinearCombinationISI_fSI_fLNS_15FloatRoundStyleE2EEESH_S1T_JEEENS4_5SM1004TMEM4LOAD26SM100_TMEM_LOAD_16dp32b32xES15_NS16_IS18_S1A_NSY_INS5_IJS1B_SE_EEENS5_IJSE_SB_EEEEEEENS4_39AutoVectorizingCopyWithAssumedAlignmentILi128EEENS4_14SM90_TMA_STOREES27_S29_S29_EEEvvEEEEvNT_6ParamsE)
        /*0de0*/ 	.short	0x0380
        /*0de2*/ 	.short	0x0800


	//----- nvinfo : EIATTR_SW_WAR
	.align		4
.L_56:
        /*0de4*/ 	.byte	0x04, 0x36
        /*0de6*/ 	.short	(.L_58 - .L_57)
.L_57:
        /*0de8*/ 	.word	0x00000008
.L_58:


//--------------------- .nv.callgraph             --------------------------
	.section	.nv.callgraph,"",@"SHT_CUDA_CALLGRAPH"
	.align	4
	.sectionentsize	8
	.align		4
        /*0000*/ 	.word	0x00000000
	.align		4
        /*0004*/ 	.word	0xffffffff
	.align		4
        /*0008*/ 	.word	index@(_ZN7cutlass13device_kernelINS_4gemm6kernel13GemmUniversalIN4cute5tupleIJiiiiEEENS1_10collective13CollectiveMmaINS1_35MainloopSm100TmaUmmaWarpSpecializedILi20ELi2ELi4ENS5_IJNS4_1CILi1EEESB_SB_EEEEENS5_IJNSA_ILi64EEENSA_ILi256EEENSA_ILi32EEEEEENS_12float_e5m2_tENS5_IJSB_llEEESI_NS5_IJlSB_lEEENS4_8TiledMMAINS4_8MMA_AtomIJNS4_10MMA_TraitsINS4_19SM100_MMA_F8F6F4_SSEJSI_SI_fSE_SF_NS4_17integral_constantINS4_4UMMA5MajorELSR_1EEENSP_ISR_LSR_0EEENSP_INSQ_7ScaleInELSU_0EEESV_EEEEEENS4_6LayoutISC_NS5_IJNSA_ILi0EEESZ_SZ_EEEEENS5_IJNS4_10UnderscoreES12_S12_EEEEENS4_13SM90_TMA_LOADENS4_14ComposedLayoutINS4_7SwizzleILi2ELi4ELi3EEENS4_18smem_ptr_flag_bitsILi8EEENSY_INS5_IJSE_NSA_ILi8EEEEEENS5_IJSB_SE_EEEEEEEvNS4_8identityES15_NS16_INS17_ILi1ELi4ELi3EEES1A_NSY_INS5_IJS1B_SG_EEENS5_IJSG_SB_EEEEEEEvS1G_EENS_8epilogue10collective18CollectiveEpilogueINS1N_23Sm100TmaWarpSpecializedILi4ELi2ELi32ELb0ELb0EEEJSH_NS5_IJNSY_ISE_SB_EES1S_EEESI_SK_SI_SK_NS1N_6fusion15FusionCallbacksIS1R_NS1U_17LinearCombinationISI_fSI_fLNS_15FloatRoundStyleE2EEESH_S1T_JEEENS4_5SM1004TMEM4LOAD26SM100_TMEM_LOAD_16dp32b32xES15_NS16_IS18_S1A_NSY_INS5_IJS1B_SE_EEENS5_IJSE_SB_EEEEEEENS4_39AutoVectorizingCopyWithAssumedAlignmentILi128EEENS4_14SM90_TMA_STOREES27_S29_S29_EEEvvEEEEvNT_6ParamsE)
	.align		4
        /*000c*/ 	.word	index@(__assertfail)
	.align		4
        /*0010*/ 	.word	0x00000000
	.align		4
        /*0014*/ 	.word	0xfffffffe
	.align		4
        /*0018*/ 	.word	0x00000000
	.align		4
        /*001c*/ 	.word	0xfffffffd
	.align		4
        /*0020*/ 	.word	0x00000000
	.align		4
        /*0024*/ 	.word	0xfffffffc


//--------------------- .nv.constant4             --------------------------
	.section	.nv.constant4,"a",@progbits
	.align	8
	.align		8
.nv.constant4:
        /*0000*/ 	.dword	__assertfail
	.align		8
        /*0008*/ 	.dword	__unnamed_1
	.align		8
        /*0010*/ 	.dword	__unnamed_2
	.align		8
        /*0018*/ 	.dword	__unnamed_3
	.align		8
        /*0020*/ 	.dword	_ZN40_INTERNAL_c1a2dbbc_4_k_cu_694a5a14_315644cuda3std3__45__cpo5beginE
	.align		8
        /*0028*/ 	.dword	_ZN40_INTERNAL_c1a2dbbc_4_k_cu_694a5a14_315644cuda3std3__45__cpo3endE
	.align		8
        /*0030*/ 	.dword	_ZN40_INTERNAL_c1a2dbbc_4_k_cu_694a5a14_315644cuda3std3__45__cpo6cbeginE
	.align		8
        /*0038*/ 	.dword	_ZN40_INTERNAL_c1a2dbbc_4_k_cu_694a5a14_315644cuda3std3__45__cpo4cendE
	.align		8
        /*0040*/ 	.dword	_ZN40_INTERNAL_c1a2dbbc_4_k_cu_694a5a14_315644cuda3std3__442_GLOBAL__N__c1a2dbbc_4_k_cu_694a5a14_315646ignoreE
	.align		8
        /*0048*/ 	.dword	_ZN40_INTERNAL_c1a2dbbc_4_k_cu_694a5a14_315644cuda3std3__419piecewise_constructE
	.align		8
        /*0050*/ 	.dword	_ZN40_INTERNAL_c1a2dbbc_4_k_cu_694a5a14_315644cuda3std3__48in_placeE
	.align		8
        /*0058*/ 	.dword	_ZN40_INTERNAL_c1a2dbbc_4_k_cu_694a5a14_315644cuda3std6ranges3__45__cpo4swapE
	.align		8
        /*0060*/ 	.dword	_ZN40_INTERNAL_c1a2dbbc_4_k_cu_694a5a14_315644cuda3std6ranges3__45__cpo9iter_moveE
	.align		8
        /*0068*/ 	.dword	_ZN40_INTERNAL_c1a2dbbc_4_k_cu_694a5a14_315644cute7productE
	.align		8
        /*0070*/ 	.dword	_ZN40_INTERNAL_c1a2dbbc_4_k_cu_694a5a14_315644cute1_E
	.align		8
        /*0078*/ 	.dword	$str$25
	.align		8
        /*0080*/ 	.dword	$str$26
	.align		8
        /*0088*/ 	.dword	$str$27
	.align		8
        /*0090*/ 	.dword	$str$28


//--------------------- .text._ZN7cutlass13device_kernelINS_4gemm6kernel13GemmUniversalIN4cute5tupleIJiiiiEEENS1_10collective13CollectiveMmaINS1_35MainloopSm100TmaUmmaWarpSpecializedILi20ELi2ELi4ENS5_IJNS4_1CILi1EEESB_SB_EEEEENS5_IJNSA_ILi64EEENSA_ILi256EEENSA_ILi32EEEEEENS_12float_e5m2_tENS5_IJSB_llEEESI_NS5_IJlSB_lEEENS4_8TiledMMAINS4_8MMA_AtomIJNS4_10MMA_TraitsINS4_19SM100_MMA_F8F6F4_SSEJSI_SI_fSE_SF_NS4_17integral_constantINS4_4UMMA5MajorELSR_1EEENSP_ISR_LSR_0EEENSP_INSQ_7ScaleInELSU_0EEESV_EEEEEENS4_6LayoutISC_NS5_IJNSA_ILi0EEESZ_SZ_EEEEENS5_IJNS4_10UnderscoreES12_S12_EEEEENS4_13SM90_TMA_LOADENS4_14ComposedLayoutINS4_7SwizzleILi2ELi4ELi3EEENS4_18smem_ptr_flag_bitsILi8EEENSY_INS5_IJSE_NSA_ILi8EEEEEENS5_IJSB_SE_EEEEEEEvNS4_8identityES15_NS16_INS17_ILi1ELi4ELi3EEES1A_NSY_INS5_IJS1B_SG_EEENS5_IJSG_SB_EEEEEEEvS1G_EENS_8epilogue10collective18CollectiveEpilogueINS1N_23Sm100TmaWarpSpecializedILi4ELi2ELi32ELb0ELb0EEEJSH_NS5_IJNSY_ISE_SB_EES1S_EEESI_SK_SI_SK_NS1N_6fusion15FusionCallbacksIS1R_NS1U_17LinearCombinationISI_fSI_fLNS_15FloatRoundStyleE2EEESH_S1T_JEEENS4_5SM1004TMEM4LOAD26SM100_TMEM_LOAD_16dp32b32xES15_NS16_IS18_S1A_NSY_INS5_IJS1B_SE_EEENS5_IJSE_SB_EEEEEEENS4_39AutoVectorizingCopyWithAssumedAlignmentILi128EEENS4_14SM90_TMA_STOREES27_S29_S29_EEEvvEEEEvNT_6ParamsE --------------------------
	.section	.text._ZN7cutlass13device_kernelINS_4gemm6kernel13GemmUniversalIN4cute5tupleIJiiiiEEENS1_10collective13CollectiveMmaINS1_35MainloopSm100TmaUmmaWarpSpecializedILi20ELi2ELi4ENS5_IJNS4_1CILi1EEESB_SB_EEEEENS5_IJNSA_ILi64EEENSA_ILi256EEENSA_ILi32EEEEEENS_12float_e5m2_tENS5_IJSB_llEEESI_NS5_IJlSB_lEEENS4_8TiledMMAINS4_8MMA_AtomIJNS4_10MMA_TraitsINS4_19SM100_MMA_F8F6F4_SSEJSI_SI_fSE_SF_NS4_17integral_constantINS4_4UMMA5MajorELSR_1EEENSP_ISR_LSR_0EEENSP_INSQ_7ScaleInELSU_0EEESV_EEEEEENS4_6LayoutISC_NS5_IJNSA_ILi0EEESZ_SZ_EEEEENS5_IJNS4_10UnderscoreES12_S12_EEEEENS4_13SM90_TMA_LOADENS4_14ComposedLayoutINS4_7SwizzleILi2ELi4ELi3EEENS4_18smem_ptr_flag_bitsILi8EEENSY_INS5_IJSE_NSA_ILi8EEEEEENS5_IJSB_SE_EEEEEEEvNS4_8identityES15_NS16_INS17_ILi1ELi4ELi3EEES1A_NSY_INS5_IJS1B_SG_EEENS5_IJSG_SB_EEEEEEEvS1G_EENS_8epilogue10collective18CollectiveEpilogueINS1N_23Sm100TmaWarpSpecializedILi4ELi2ELi32ELb0ELb0EEEJSH_NS5_IJNSY_ISE_SB_EES1S_EEESI_SK_SI_SK_NS1N_6fusion15FusionCallbacksIS1R_NS1U_17LinearCombinationISI_fSI_fLNS_15FloatRoundStyleE2EEESH_S1T_JEEENS4_5SM1004TMEM4LOAD26SM100_TMEM_LOAD_16dp32b32xES15_NS16_IS18_S1A_NSY_INS5_IJS1B_SE_EEENS5_IJSE_SB_EEEEEEENS4_39AutoVectorizingCopyWithAssumedAlignmentILi128EEENS4_14SM90_TMA_STOREES27_S29_S29_EEEvvEEEEvNT_6ParamsE,"ax",@progbits
	.align	128
.text._ZN7cutlass13device_kernelINS_4gemm6kernel13GemmUniversalIN4cute5tupleIJiiiiEEENS1_10collective13CollectiveMmaINS1_35MainloopSm100TmaUmmaWarpSpecializedILi20ELi2ELi4ENS5_IJNS4_1CILi1EEESB_SB_EEEEENS5_IJNSA_ILi64EEENSA_ILi256EEENSA_ILi32EEEEEENS_12float_e5m2_tENS5_IJSB_llEEESI_NS5_IJlSB_lEEENS4_8TiledMMAINS4_8MMA_AtomIJNS4_10MMA_TraitsINS4_19SM100_MMA_F8F6F4_SSEJSI_SI_fSE_SF_NS4_17integral_constantINS4_4UMMA5MajorELSR_1EEENSP_ISR_LSR_0EEENSP_INSQ_7ScaleInELSU_0EEESV_EEEEEENS4_6LayoutISC_NS5_IJNSA_ILi0EEESZ_SZ_EEEEENS5_IJNS4_10UnderscoreES12_S12_EEEEENS4_13SM90_TMA_LOADENS4_14ComposedLayoutINS4_7SwizzleILi2ELi4ELi3EEENS4_18smem_ptr_flag_bitsILi8EEENSY_INS5_IJSE_NSA_ILi8EEEEEENS5_IJSB_SE_EEEEEEEvNS4_8identityES15_NS16_INS17_ILi1ELi4ELi3EEES1A_NSY_INS5_IJS1B_SG_EEENS5_IJSG_SB_EEEEEEEvS1G_EENS_8epilogue10collective18CollectiveEpilogueINS1N_23Sm100TmaWarpSpecializedILi4ELi2ELi32ELb0ELb0EEEJSH_NS5_IJNSY_ISE_SB_EES1S_EEESI_SK_SI_SK_NS1N_6fusion15FusionCallbacksIS1R_NS1U_17LinearCombinationISI_fSI_fLNS_15FloatRoundStyleE2EEESH_S1T_JEEENS4_5SM1004TMEM4LOAD26SM100_TMEM_LOAD_16dp32b32xES15_NS16_IS18_S1A_NSY_INS5_IJS1B_SE_EEENS5_IJSE_SB_EEEEEEENS4_39AutoVectorizingCopyWithAssumedAlignmentILi128EEENS4_14SM90_TMA_STOREES27_S29_S29_EEEvvEEEEvNT_6ParamsE:
        .type           _ZN7cutlass13device_kernelINS_4gemm6kernel13GemmUniversalIN4cute5tupleIJiiiiEEENS1_10collective13CollectiveMmaINS1_35MainloopSm100TmaUmmaWarpSpecializedILi20ELi2ELi4ENS5_IJNS4_1CILi1EEESB_SB_EEEEENS5_IJNSA_ILi64EEENSA_ILi256EEENSA_ILi32EEEEEENS_12float_e5m2_tENS5_IJSB_llEEESI_NS5_IJlSB_lEEENS4_8TiledMMAINS4_8MMA_AtomIJNS4_10MMA_TraitsINS4_19SM100_MMA_F8F6F4_SSEJSI_SI_fSE_SF_NS4_17integral_constantINS4_4UMMA5MajorELSR_1EEENSP_ISR_LSR_0EEENSP_INSQ_7ScaleInELSU_0EEESV_EEEEEENS4_6LayoutISC_NS5_IJNSA_ILi0EEESZ_SZ_EEEEENS5_IJNS4_10UnderscoreES12_S12_EEEEENS4_13SM90_TMA_LOADENS4_14ComposedLayoutINS4_7SwizzleILi2ELi4ELi3EEENS4_18smem_ptr_flag_bitsILi8EEENSY_INS5_IJSE_NSA_ILi8EEEEEENS5_IJSB_SE_EEEEEEEvNS4_8identityES15_NS16_INS17_ILi1ELi4ELi3EEES1A_NSY_INS5_IJS1B_SG_EEENS5_IJSG_SB_EEEEEEEvS1G_EENS_8epilogue10collective18CollectiveEpilogueINS1N_23Sm100TmaWarpSpecializedILi4ELi2ELi32ELb0ELb0EEEJSH_NS5_IJNSY_ISE_SB_EES1S_EEESI_SK_SI_SK_NS1N_6fusion15FusionCallbacksIS1R_NS1U_17LinearCombinationISI_fSI_fLNS_15FloatRoundStyleE2EEESH_S1T_JEEENS4_5SM1004TMEM4LOAD26SM100_TMEM_LOAD_16dp32b32xES15_NS16_IS18_S1A_NSY_INS5_IJS1B_SE_EEENS5_IJSE_SB_EEEEEEENS4_39AutoVectorizingCopyWithAssumedAlignmentILi128EEENS4_14SM90_TMA_STOREES27_S29_S29_EEEvvEEEEvNT_6ParamsE,@function
        .size           _ZN7cutlass13device_kernelINS_4gemm6kernel13GemmUniversalIN4cute5tupleIJiiiiEEENS1_10collective13CollectiveMmaINS1_35MainloopSm100TmaUmmaWarpSpecializedILi20ELi2ELi4ENS5_IJNS4_1CILi1EEESB_SB_EEEEENS5_IJNSA_ILi64EEENSA_ILi256EEENSA_ILi32EEEEEENS_12float_e5m2_tENS5_IJSB_llEEESI_NS5_IJlSB_lEEENS4_8TiledMMAINS4_8MMA_AtomIJNS4_10MMA_TraitsINS4_19SM100_MMA_F8F6F4_SSEJSI_SI_fSE_SF_NS4_17integral_constantINS4_4UMMA5MajorELSR_1EEENSP_ISR_LSR_0EEENSP_INSQ_7ScaleInELSU_0EEESV_EEEEEENS4_6LayoutISC_NS5_IJNSA_ILi0EEESZ_SZ_EEEEENS5_IJNS4_10UnderscoreES12_S12_EEEEENS4_13SM90_TMA_LOADENS4_14ComposedLayoutINS4_7SwizzleILi2ELi4ELi3EEENS4_18smem_ptr_flag_bitsILi8EEENSY_INS5_IJSE_NSA_ILi8EEEEEENS5_IJSB_SE_EEEEEEEvNS4_8identityES15_NS16_INS17_ILi1ELi4ELi3EEES1A_NSY_INS5_IJS1B_SG_EEENS5_IJSG_SB_EEEEEEEvS1G_EENS_8epilogue10collective18CollectiveEpilogueINS1N_23Sm100TmaWarpSpecializedILi4ELi2ELi32ELb0ELb0EEEJSH_NS5_IJNSY_ISE_SB_EES1S_EEESI_SK_SI_SK_NS1N_6fusion15FusionCallbacksIS1R_NS1U_17LinearCombinationISI_fSI_fLNS_15FloatRoundStyleE2EEESH_S1T_JEEENS4_5SM1004TMEM4LOAD26SM100_TMEM_LOAD_16dp32b32xES15_NS16_IS18_S1A_NSY_INS5_IJS1B_SE_EEENS5_IJSE_SB_EEEEEEENS4_39AutoVectorizingCopyWithAssumedAlignmentILi128EEENS4_14SM90_TMA_STOREES27_S29_S29_EEEvvEEEEvNT_6ParamsE,(.L_x_219 - _ZN7cutlass13device_kernelINS_4gemm6kernel13GemmUniversalIN4cute5tupleIJiiiiEEENS1_10collective13CollectiveMmaINS1_35MainloopSm100TmaUmmaWarpSpecializedILi20ELi2ELi4ENS5_IJNS4_1CILi1EEESB_SB_EEEEENS5_IJNSA_ILi64EEENSA_ILi256EEENSA_ILi32EEEEEENS_12float_e5m2_tENS5_IJSB_llEEESI_NS5_IJlSB_lEEENS4_8TiledMMAINS4_8MMA_AtomIJNS4_10MMA_TraitsINS4_19SM100_MMA_F8F6F4_SSEJSI_SI_fSE_SF_NS4_17integral_constantINS4_4UMMA5MajorELSR_1EEENSP_ISR_LSR_0EEENSP_INSQ_7ScaleInELSU_0EEESV_EEEEEENS4_6LayoutISC_NS5_IJNSA_ILi0EEESZ_SZ_EEEEENS5_IJNS4_10UnderscoreES12_S12_EEEEENS4_13SM90_TMA_LOADENS4_14ComposedLayoutINS4_7SwizzleILi2ELi4ELi3EEENS4_18smem_ptr_flag_bitsILi8EEENSY_INS5_IJSE_NSA_ILi8EEEEEENS5_IJSB_SE_EEEEEEEvNS4_8identityES15_NS16_INS17_ILi1ELi4ELi3EEES1A_NSY_INS5_IJS1B_SG_EEENS5_IJSG_SB_EEEEEEEvS1G_EENS_8epilogue10collective18CollectiveEpilogueINS1N_23Sm100TmaWarpSpecializedILi4ELi2ELi32ELb0ELb0EEEJSH_NS5_IJNSY_ISE_SB_EES1S_EEESI_SK_SI_SK_NS1N_6fusion15FusionCallbacksIS1R_NS1U_17LinearCombinationISI_fSI_fLNS_15FloatRoundStyleE2EEESH_S1T_JEEENS4_5SM1004TMEM4LOAD26SM100_TMEM_LOAD_16dp32b32xES15_NS16_IS18_S1A_NSY_INS5_IJS1B_SE_EEENS5_IJSE_SB_EEEEEEENS4_39AutoVectorizingCopyWithAssumedAlignmentILi128EEENS4_14SM90_TMA_STOREES27_S29_S29_EEEvvEEEEvNT_6ParamsE)
        .other          _ZN7cutlass13device_kernelINS_4gemm6kernel13GemmUniversalIN4cute5tupleIJiiiiEEENS1_10collective13CollectiveMmaINS1_35MainloopSm100TmaUmmaWarpSpecializedILi20ELi2ELi4ENS5_IJNS4_1CILi1EEESB_SB_EEEEENS5_IJNSA_ILi64EEENSA_ILi256EEENSA_ILi32EEEEEENS_12float_e5m2_tENS5_IJSB_llEEESI_NS5_IJlSB_lEEENS4_8TiledMMAINS4_8MMA_AtomIJNS4_10MMA_TraitsINS4_19SM100_MMA_F8F6F4_SSEJSI_SI_fSE_SF_NS4_17integral_constantINS4_4UMMA5MajorELSR_1EEENSP_ISR_LSR_0EEENSP_INSQ_7ScaleInELSU_0EEESV_EEEEEENS4_6LayoutISC_NS5_IJNSA_ILi0EEESZ_SZ_EEEEENS5_IJNS4_10UnderscoreES12_S12_EEEEENS4_13SM90_TMA_LOADENS4_14ComposedLayoutINS4_7SwizzleILi2ELi4ELi3EEENS4_18smem_ptr_flag_bitsILi8EEENSY_INS5_IJSE_NSA_ILi8EEEEEENS5_IJSB_SE_EEEEEEEvNS4_8identityES15_NS16_INS17_ILi1ELi4ELi3EEES1A_NSY_INS5_IJS1B_SG_EEENS5_IJSG_SB_EEEEEEEvS1G_EENS_8epilogue10collective18CollectiveEpilogueINS1N_23Sm100TmaWarpSpecializedILi4ELi2ELi32ELb0ELb0EEEJSH_NS5_IJNSY_ISE_SB_EES1S_EEESI_SK_SI_SK_NS1N_6fusion15FusionCallbacksIS1R_NS1U_17LinearCombinationISI_fSI_fLNS_15FloatRoundStyleE2EEESH_S1T_JEEENS4_5SM1004TMEM4LOAD26SM100_TMEM_LOAD_16dp32b32xES15_NS16_IS18_S1A_NSY_INS5_IJS1B_SE_EEENS5_IJSE_SB_EEEEEEENS4_39AutoVectorizingCopyWithAssumedAlignmentILi128EEENS4_14SM90_TMA_STOREES27_S29_S29_EEEvvEEEEvNT_6ParamsE,@"STO_CUDA_ENTRY STV_DEFAULT"
_ZN7cutlass13device_kernelINS_4gemm6kernel13GemmUniversalIN4cute5tupleIJiiiiEEENS1_10collective13CollectiveMmaINS1_35MainloopSm100TmaUmmaWarpSpecializedILi20ELi2ELi4ENS5_IJNS4_1CILi1EEESB_SB_EEEEENS5_IJNSA_ILi64EEENSA_ILi256EEENSA_ILi32EEEEEENS_12float_e5m2_tENS5_IJSB_llEEESI_NS5_IJlSB_lEEENS4_8TiledMMAINS4_8MMA_AtomIJNS4_10MMA_TraitsINS4_19SM100_MMA_F8F6F4_SSEJSI_SI_fSE_SF_NS4_17integral_constantINS4_4UMMA5MajorELSR_1EEENSP_ISR_LSR_0EEENSP_INSQ_7ScaleInELSU_0EEESV_EEEEEENS4_6LayoutISC_NS5_IJNSA_ILi0EEESZ_SZ_EEEEENS5_IJNS4_10UnderscoreES12_S12_EEEEENS4_13SM90_TMA_LOADENS4_14ComposedLayoutINS4_7SwizzleILi2ELi4ELi3EEENS4_18smem_ptr_flag_bitsILi8EEENSY_INS5_IJSE_NSA_ILi8EEEEEENS5_IJSB_SE_EEEEEEEvNS4_8identityES15_NS16_INS17_ILi1ELi4ELi3EEES1A_NSY_INS5_IJS1B_SG_EEENS5_IJSG_SB_EEEEEEEvS1G_EENS_8epilogue10collective18CollectiveEpilogueINS1N_23Sm100TmaWarpSpecializedILi4ELi2ELi32ELb0ELb0EEEJSH_NS5_IJNSY_ISE_SB_EES1S_EEESI_SK_SI_SK_NS1N_6fusion15FusionCallbacksIS1R_NS1U_17LinearCombinationISI_fSI_fLNS_15FloatRoundStyleE2EEESH_S1T_JEEENS4_5SM1004TMEM4LOAD26SM100_TMEM_LOAD_16dp32b32xES15_NS16_IS18_S1A_NSY_INS5_IJS1B_SE_EEENS5_IJSE_SB_EEEEEEENS4_39AutoVectorizingCopyWithAssumedAlignmentILi128EEENS4_14SM90_TMA_STOREES27_S29_S29_EEEvvEEEEvNT_6ParamsE:
[----:B------:R-:W1:Y:S01]  /*0000*/  LDC R1, c[0x0][0x37c] ;  /* 0x0000df00ff017b82 */ /* 0x000e620000000800 */
[----:B------:R-:W2:Y:S01]  /*0010*/  S2R R108, SR_TID.X ;  /* 0x00000000006c7919 */ /* 0x000ea20000002100 */
[----:B------:R-:W3:Y:S01]  /*0020*/  LDCU.64 UR4, c[0x0][0x890] ;  /* 0x00011200ff0477ac */ /* 0x000ee20008000a00 */
[----:B------:R-:W-:Y:S02]  /*0030*/  PRMT R96, RZ, 0x7610, R96 ;  /* 0x00007610ff607816 */ /* 0x000fe40000000060 */
[----:B------:R-:W-:Y:S01]  /*0040*/  ELECT P5, URZ, PT ;  /* 0x0000000000ff782f */ /* 0x000fe200038a0000 */
[----:B------:R-:W4:Y:S01]  /*0050*/  LDCU.64 UR46, c[0x0][0x358] ;  /* 0x00006b00ff2e77ac */ /* 0x000f220008000a00 */
[----:B---3--:R-:W-:-:S04]  /*0060*/  UISETP.NE.U32.AND UP0, UPT, UR4, URZ, UPT ;  /* 0x000000ff0400728c */ /* 0x008fc8000bf05070 */
[----:B------:R-:W-:Y:S01]  /*0070*/  UISETP.NE.AND.EX UP0, UPT, UR5, URZ, UPT, UP0 ;  /* 0x000000ff0500728c */ /* 0x000fe2000bf05300 */
[----:B--2---:R-:W-:-:S05]  /*0080*/  SHF.R.U32.HI R101, RZ, 0x5, R108 ;  /* 0x00000005ff657819 */ /* 0x004fca000001166c */
[----:B------:R-:W2:Y:S02]  /*0090*/  SHFL.IDX PT, R0, R101, RZ, 0x1f ;  /* 0x00001fff65007589 */ /* 0x000ea400000e0000 */
[----:B--2---:R-:W-:Y:S01]  /*00a0*/  R2UR UR8, R0 ;  /* 0x00000000000872ca */ /* 0x004fe200000e0000 */
[----:B-1--4-:R-:W-:-:S14]  /*00b0*/  BRA.U UP0, `(.L_x_0) ;  /* 0x00000001002c7547 */ /* 0x012fdc000b800000 */
[----:B------:R-:W1:Y:S02]  /*00c0*/  LDCU.64 UR6, c[0x0][0x888] ;  /* 0x00011100ff0677ac */ /* 0x000e640008000a00 */
[----:B-1----:R-:W-:-:S04]  /*00d0*/  UISETP.NE.U32.AND UP0, UPT, UR6, URZ, UPT ;  /* 0x000000ff0600728c */ /* 0x002fc8000bf05070 */
[----:B------:R-:W-:-:S09]  /*00e0*/  UISETP.NE.AND.EX UP0, UPT, UR7, URZ, UPT, UP0 ;  /* 0x000000ff0700728c */ /* 0x000fd2000bf05300 */
[----:B------:R-:W-:Y:S05]  /*00f0*/  BRA.U !UP0, `(.L_x_1) ;  /* 0x0000000108107547 */ /* 0x000fea000b800000 */
[----:B------:R-:W1:Y:S02]  /*0100*/  LDC.64 R2, c[0x0][0x888] ;  /* 0x00022200ff027b82 */ /* 0x000e640000000a00 */
[----:B-1----:R1:W5:Y:S01]  /*0110*/  LDG.E R49, desc[UR46][R2.64] ;  /* 0x0000002e02317981 */ /* 0x002362000c1e1900 */
[----:B------:R-:W-:Y:S01]  /*0120*/  HFMA2 R96, -RZ, RZ, 0, 5.9604644775390625e-08 ;  /* 0x00000001ff607431 */ /* 0x000fe200000001ff */
[----:B------:R-:W-:Y:S05]  /*0130*/  BRA `(.L_x_0) ;  /* 0x00000000000c7947 */ /* 0x000fea0003800000 */
.L_x_1:
[----:B------:R-:W1:Y:S01]  /*0140*/  LDCU UR6, c[0x0][0x880] ;  /* 0x00011000ff0677ac */ /* 0x000e620008000800 */
[----:B------:R-:W-:Y:S01]  /*0150*/  HFMA2 R96, -RZ, RZ, 0, 5.9604644775390625e-08 ;  /* 0x00000001ff607431 */ /* 0x000fe200000001ff */
[----:B-1----:R-:W-:-:S07]  /*0160*/  MOV R49, UR6 ;  /* 0x0000000600317c02 */ /* 0x002fce0008000f00 */
.L_x_0:
[----:B------:R-:W2:Y:S02]  /*0170*/  LDCU.64 UR6, c[0x0][0x8b0] ;  /* 0x00011600ff0677ac */ /* 0x000ea40008000a00 */
[----:B--2---:R-:W-:-:S04]  /*0180*/  UISETP.NE.U32.AND UP0, UPT, UR6, URZ, UPT ;  /* 0x000000ff0600728c */ /* 0x004fc8000bf05070 */
[----:B------:R-:W-:-:S09]  /*0190*/  UISETP.NE.AND.EX UP0, UPT, UR7, URZ, UPT, UP0 ;  /* 0x000000ff0700728c */ /* 0x000fd2000bf05300 */
[----:B------:R-:W-:Y:S05]  /*01a0*/  BRA.U UP0, `(.L_x_2) ;  /* 0x0000000100247547 */ /* 0x000fea000b800000 */
[----:B------:R-:W2:Y:S02]  /*01b0*/  LDCU.64 UR6, c[0x0][0x8a8] ;  /* 0x00011500ff0677ac */ /* 0x000ea40008000a00 */
[----:B--2---:R-:W-:-:S04]  /*01c0*/  UISETP.NE.U32.AND UP0, UPT, UR6, URZ, UPT ;  /* 0x000000ff0600728c */ /* 0x004fc8000bf05070 */
[----:B------:R-:W-:-:S09]  /*01d0*/  UISETP.NE.AND.EX UP0, UPT, UR7, URZ, UPT, UP0 ;  /* 0x000000ff0700728c */ /* 0x000fd2000bf05300 */
[----:B------:R-:W-:Y:S05]  /*01e0*/  BRA.U !UP0, `(.L_x_3) ;  /* 0x00000001080c7547 */ /* 0x000fea000b800000 */
[----:B-1----:R-:W1:Y:S02]  /*01f0*/  LDC.64 R2, c[0x0][0x8a8] ;  /* 0x00022a00ff027b82 */ /* 0x002e640000000a00 */
[----:B-1----:R2:W5:Y:S01]  /*0200*/  LDG.E R47, desc[UR46][R2.64] ;  /* 0x0000002e022f7981 */ /* 0x002562000c1e1900 */
[----:B------:R-:W-:Y:S05]  /*0210*/  BRA `(.L_x_2) ;  /* 0x0000000000087947 */ /* 0x000fea0003800000 */
.L_x_3:
[----:B------:R-:W2:Y:S02]  /*0220*/  LDCU UR6, c[0x0][0x8a0] ;  /* 0x00011400ff0677ac */ /* 0x000ea40008000800 */
[----:B--2---:R-:W-:Y:S02]  /*0230*/  MOV R47, UR6 ;  /* 0x00000006002f7c02 */ /* 0x004fe40008000f00 */
.L_x_2:
[----:B------:R-:W-:Y:S01]  /*0240*/  IMAD.U32 R0, RZ, RZ, UR8 ;  /* 0x00000008ff007e24 */ /* 0x000fe2000f8e00ff */
[----:B------:R-:W-:Y:S04]  /*0250*/  BSSY.RECONVERGENT B0, `(.L_x_4) ;  /* 0x000000c000007945 */ /* 0x000fe80003800200 */
[C---:B------:R-:W-:Y:S02]  /*0260*/  ISETP.NE.OR P1, PT, R0.reuse, 0x1, !P5 ;  /* 0x000000010000780c */ /* 0x040fe40006f25670 */
[----:B------:R-:W-:-:S11]  /*0270*/  ISETP.NE.OR P0, PT, R0, 0x3, !P5 ;  /* 0x000000030000780c */ /* 0x000fd60006f05670 */
[----:B------:R-:W-:Y:S05]  /*0280*/  @P1 BRA `(.L_x_5) ;  /* 0x0000000000201947 */ /* 0x000fea0003800000 */
[----:B------:R-:W3:Y:S02]  /*0290*/  LDCU.64 UR6, c[0x0][0x348] ;  /* 0x00006900ff0677ac */ /* 0x000ee40008000a00 */
[----:B---3--:R-:W-:Y:S02]  /*02a0*/  UIADD3 UR10, UP1, UPT, UR6, 0x80, URZ ;  /* 0x00000080060a7890 */ /* 0x008fe4000ff3e0ff */
[----:B------:R-:W-:Y:S02]  /*02b0*/  UIADD3 UR6, UP0, UPT, UR6, 0x180, URZ ;  /* 0x0000018006067890 */ /* 0x000fe4000ff1e0ff */
[----:B------:R-:W-:Y:S02]  /*02c0*/  UIADD3.X UR11, UPT, UPT, URZ, UR7, URZ, UP1, !UPT ;  /* 0x00000007ff0b7290 */ /* 0x000fe40008ffe4ff */
[----:B------:R-:W-:-:S07]  /*02d0*/  UIADD3.X UR7, UPT, UPT, URZ, UR7, URZ, UP0, !UPT ;  /* 0x00000007ff077290 */ /* 0x000fce00087fe4ff */
[----:B------:R3:W-:Y:S02]  /*02e0*/  UTMACCTL.PF [UR10] ;  /* 0x000000000a0079b9 */ /* 0x0007e40008040000 */
[----:B------:R3:W-:Y:S02]  /*02f0*/  UTMACCTL.PF [UR6] ;  /* 0x00000000060079b9 */ /* 0x0007e40008040000 */
[----:B---3--:R-:W-:Y:S01]  /*0300*/  NOP ;  /* 0x0000000000007918 */ /* 0x008fe20000000000 */
.L_x_5:
[----:B------:R-:W-:Y:S05]  /*0310*/  BSYNC.RECONVERGENT B0 ;  /* 0x0000000000007941 */ /* 0x000fea0003800200 */
.L_x_4:
[----:B------:R-:W-:Y:S04]  /*0320*/  BSSY.RECONVERGENT B0, `(.L_x_6) ;  /* 0x000000a000007945 */ /* 0x000fe80003800200 */
        /* <DEDUP_REMOVED lines=9> */
.L_x_7:
[----:B------:R-:W-:Y:S05]  /*03c0*/  BSYNC.RECONVERGENT B0 ;  /* 0x0000000000007941 */ /* 0x000fea0003800200 */
.L_x_6:
[----:B------:R-:W3:Y:S01]  /*03d0*/  LDCU.64 UR6, c[0x0][0x888] ;  /* 0x00011100ff0677ac */ /* 0x000ee20008000a00 */
[----:B------:R-:W-:Y:S02]  /*03e0*/  UISETP.EQ.U32.AND UP1, UPT, UR4, URZ, UPT ;  /* 0x000000ff0400728c */ /* 0x000fe4000bf22070 */
[----:B------:R-:W-:Y:S02]  /*03f0*/  UPLOP3.LUT UP2, UPT, UPT, UPT, UPT, 0x80, 0x8 ;  /* 0x000000000008789c */ /* 0x000fe40003f4f070 */
[----:B---3--:R-:W-:-:S04]  /*0400*/  UISETP.NE.U32.AND UP0, UPT, UR6, URZ, UPT ;  /* 0x000000ff0600728c */ /* 0x008fc8000bf05070 */
[----:B------:R-:W-:-:S04]  /*0410*/  UISETP.NE.AND.EX UP0, UPT, UR7, URZ, UPT, UP0 ;  /* 0x000000ff0700728c */ /* 0x000fc8000bf05300 */
[----:B------:R-:W-:-:S04]  /*0420*/  UISETP.EQ.OR.EX UP3, UPT, UR5, URZ, !UP0, UP1 ;  /* 0x000000ff0500728c */ /* 0x000fc8000c762710 */
[----:B------:R-:W-:-:S05]  /*0430*/  UP2UR UR50, UPR, URZ, 0x8 ;  /* 0x00000008ff327883 */ /* 0x000fca0008000000 */
[----:B------:R-:W-:Y:S07]  /*0440*/  BRA.U !UP3, `(.L_x_8) ;  /* 0x000000010b207547 */ /* 0x000fee000b800000 */
[----:B------:R-:W-:Y:S01]  /*0450*/  UISETP.NE.U32.AND UP2, UPT, UR4, URZ, UPT ;  /* 0x000000ff0400728c */ /* 0x000fe2000bf45070 */
[----:B-----5:R-:W-:Y:S01]  /*0460*/  FSETP.NEU.AND P0, PT, R49, RZ, PT ;  /* 0x000000ff3100720b */ /* 0x020fe20003f0d000 */
[----:B------:R-:W-:Y:S02]  /*0470*/  USEL UR4, URZ, 0xffffffff, UP0 ;  /* 0xffffffffff047887 */ /* 0x000fe40008000000 */
[----:B------:R-:W-:-:S10]  /*0480*/  UISETP.NE.AND.EX UP2, UPT, UR5, URZ, UPT, UP2 ;  /* 0x000000ff0500728c */ /* 0x000fd4000bf45320 */
[----:B------:R-:W-:Y:S01]  /*0490*/  VOTEU.ANY UP1, P0 ;  /* 0x0000000000ff7886 */ /* 0x000fe20000020100 */
[----:B------:R-:W-:-:S04]  /*04a0*/  @!UP2 USEL UR4, URZ, 0xffffffff, UP1 ;  /* 0xffffffffff04a887 */ /* 0x000fc80008800000 */
[----:B------:R-:W-:-:S04]  /*04b0*/  ULOP3.LUT UR4, UR4, 0x1, URZ, 0xc0, !UPT ;  /* 0x0000000104047892 */ /* 0x000fc8000f8ec0ff */
[----:B------:R-:W-:-:S11]  /*04c0*/  UISETP.NE.U32.AND UP2, UPT, UR4, 0x1, UPT ;  /* 0x000000010400788c */ /* 0x000fd6000bf45070 */
.L_x_8:
[----:B-12---:R-:W1:Y:S01]  /*04d0*/  SHFL.IDX PT, R2, R101, RZ, 0x1f ;  /* 0x00001fff65027589 */ /* 0x006e6200000e0000 */
[----:B------:R-:W-:-:S04]  /*04e0*/  UISETP.NE.AND UP1, UPT, UR8, 0x2, UPT ;  /* 0x000000020800788c */ /* 0x000fc8000bf25270 */
[----:B------:R-:W-:Y:S01]  /*04f0*/  USEL UR6, URZ, 0x1, UP1 ;  /* 0x00000001ff067887 */ /* 0x000fe20008800000 */
[----:B-1----:R-:W-:-:S13]  /*0500*/  ISETP.NE.AND P0, PT, R2, RZ, PT ;  /* 0x000000ff0200720c */ /* 0x002fda0003f05270 */
[----:B------:R-:W-:Y:S05]  /*0510*/  @P0 BRA `(.L_x_9) ;  /* 0x0000000000d40947 */ /* 0x000fea0003800000 */
[----:B------:R-:W-:Y:S01]  /*0520*/  ELECT P0, URZ, PT ;  /* 0x0000000000ff782f */ /* 0x000fe20003800000 */
[----:B------:R-:W-:-:S12]  /*0530*/  BSSY.RECONVERGENT B0, `(.L_x_9) ;  /* 0x0000033000007945 */ /* 0x000fd80003800200 */
[----:B------:R-:W-:Y:S05]  /*0540*/  @!P0 BRA `(.L_x_10) ;  /* 0x0000000000c48947 */ /* 0x000fea0003800000 */
[----:B------:R-:W1:Y:S01]  /*0550*/  S2UR UR5, SR_CgaCtaId ;  /* 0x00000000000579c3 */ /* 0x000e620000008800 */
[----:B------:R-:W-:Y:S01]  /*0560*/  UMOV UR7, 0x400 ;  /* 0x0000040000077882 */ /* 0x000fe20000000000 */
[----:B------:R-:W-:Y:S02]  /*0570*/  UMOV UR4, 0x1 ;  /* 0x0000000100047882 */ /* 0x000fe40000000000 */
[----:B------:R-:W-:-:S04]  /*0580*/  UIADD3 UR10, UPT, UPT, -UR4, 0x100000, URZ ;  /* 0x00100000040a7890 */ /* 0x000fc8000fffe1ff */
[----:B------:R-:W-:Y:S02]  /*0590*/  USHF.L.U32 UR11, UR10, 0xb, URZ ;  /* 0x0000000b0a0b7899 */ /* 0x000fe400080006ff */
[----:B------:R-:W-:Y:S02]  /*05a0*/  USHF.L.U32 UR10, UR10, 0x1, URZ ;  /* 0x000000010a0a7899 */ /* 0x000fe400080006ff */
[----:B-1----:R-:W-:Y:S01]  /*05b0*/  ULEA UR5, UR5, UR7, 0x18 ;  /* 0x0000000705057291 */ /* 0x002fe2000f8ec0ff */
[----:B------:R-:W1:Y:S11]  /*05c0*/  FENCE.VIEW.ASYNC.S ;  /* 0x00000000000073c6 */ /* 0x000e760000000000 */
[----:B-1----:R1:W2:Y:S01]  /*05d0*/  SYNCS.EXCH.64 URZ, [UR5], UR10 ;  /* 0x0000000a05ff75b2 */ /* 0x0022a20008000100 */
[----:B------:R1:W3:Y:S01]  /*05e0*/  SYNCS.EXCH.64 URZ, [UR5+0xa0], UR10 ;  /* 0x0000a00a05ff75b2 */ /* 0x0002e20008000100 */
[----:B------:R1:W4:Y:S01]  /*05f0*/  SYNCS.EXCH.64 URZ, [UR5+0x8], UR10 ;  /* 0x0000080a05ff75b2 */ /* 0x0003220008000100 */
[----:B------:R1:W1:Y:S01]  /*0600*/  SYNCS.EXCH.64 URZ, [UR5+0xa8], UR10 ;  /* 0x0000a80a05ff75b2 */ /* 0x0002620008000100 */
        /* <DEDUP_REMOVED lines=36> */
[----:B--234-:R-:W-:Y:S01]  /*0850*/  NOP ;  /* 0x0000000000007918 */ /* 0x01cfe20000000000 */
.L_x_10:
[----:B-1----:R-:W-:Y:S05]  /*0860*/  BSYNC.RECONVERGENT B0 ;  /* 0x0000000000007941 */ /* 0x002fea0003800200 */
.L_x_9:
[----:B------:R-:W1:Y:S01]  /*0870*/  SHFL.IDX PT, R2, R101, RZ, 0x1f ;  /* 0x00001fff65027589 */ /* 0x000e6200000e0000 */
[----:B------:R-:W-:Y:S01]  /*0880*/  NOP ;  /* 0x0000000000007918 */ /* 0x000fe20000000000 */
[----:B-1----:R-:W-:-:S13]  /*0890*/  ISETP.NE.AND P0, PT, R2, 0x1, PT ;  /* 0x000000010200780c */ /* 0x002fda0003f05270 */
[----:B------:R-:W-:Y:S05]  /*08a0*/  @P0 BRA `(.L_x_11) ;  /* 0x0000000000580947 */ /* 0x000fea0003800000 */
[----:B------:R-:W1:Y:S01]  /*08b0*/  S2UR UR7, SR_CgaCtaId ;  /* 0x00000000000779c3 */ /* 0x000e620000008800 */
[----:B------:R-:W-:Y:S01]  /*08c0*/  UMOV UR9, 0x400 ;  /* 0x0000040000097882 */ /* 0x000fe20000000000 */
[----:B------:R-:W-:Y:S01]  /*08d0*/  UMOV UR5, 0x20 ;  /* 0x0000002000057882 */ /* 0x000fe20000000000 */
[----:B------:R-:W-:Y:S01]  /*08e0*/  UMOV UR4, 0x80 ;  /* 0x0000008000047882 */ /* 0x000fe20000000000 */
[----:B------:R-:W-:-:S04]  /*08f0*/  UIADD3 UR10, UPT, UPT, -UR5, 0x100000, URZ ;  /* 0x00100000050a7890 */ /* 0x000fc8000fffe1ff */
[----:B------:R-:W-:Y:S02]  /*0900*/  USHF.L.U32 UR11, UR10, 0xb, URZ ;  /* 0x0000000b0a0b7899 */ /* 0x000fe400080006ff */
[----:B------:R-:W-:Y:S02]  /*0910*/  USHF.L.U32 UR10, UR10, 0x1, URZ ;  /* 0x000000010a0a7899 */ /* 0x000fe400080006ff */
[----:B------:R-:W-:-:S04]  /*0920*/  UIADD3 UR4, UPT, UPT, -UR4, 0x100000, URZ ;  /* 0x0010000004047890 */ /* 0x000fc8000fffe1ff */
[----:B------:R-:W-:Y:S02]  /*0930*/  USHF.L.U32 UR5, UR4, 0xb, URZ ;  /* 0x0000000b04057899 */ /* 0x000fe400080006ff */
[----:B------:R-:W-:Y:S01]  /*0940*/  USHF.L.U32 UR4, UR4, 0x1, URZ ;  /* 0x0000000104047899 */ /* 0x000fe200080006ff */
[----:B------:R-:W-:Y:S01]  /*0950*/  ELECT P0, URZ, PT ;  /* 0x0000000000ff782f */ /* 0x000fe20003800000 */
[----:B-1----:R-:W-:Y:S01]  /*0960*/  ULEA UR7, UR7, UR9, 0x18 ;  /* 0x0000000907077291 */ /* 0x002fe2000f8ec0ff */
[----:B------:R-:W1:Y:S11]  /*0970*/  FENCE.VIEW.ASYNC.S ;  /* 0x00000000000073c6 */ /* 0x000e760000000000 */
[----:B-1----:R1:W2:Y:S01]  /*0980*/  SYNCS.EXCH.64 URZ, [UR7+0x140], UR10 ;  /* 0x0001400a07ff75b2 */ /* 0x0022a20008000100 */
[----:B------:R1:W3:Y:S01]  /*0990*/  SYNCS.EXCH.64 URZ, [UR7+0x160], UR4 ;  /* 0x0001600407ff75b2 */ /* 0x0002e20008000100 */
[----:B------:R1:W4:Y:S01]  /*09a0*/  SYNCS.EXCH.64 URZ, [UR7+0x148], UR10 ;  /* 0x0001480a07ff75b2 */ /* 0x0003220008000100 */
[----:B------:R1:W1:Y:S01]  /*09b0*/  SYNCS.EXCH.64 URZ, [UR7+0x168], UR4 ;  /* 0x0001680407ff75b2 */ /* 0x0002620008000100 */
[----:B------:R1:W1:Y:S01]  /*09c0*/  SYNCS.EXCH.64 URZ, [UR7+0x150], UR10 ;  /* 0x0001500a07ff75b2 */ /* 0x0002620008000100 */
[----:B------:R1:W1:Y:S01]  /*09d0*/  SYNCS.EXCH.64 URZ, [UR7+0x170], UR4 ;  /* 0x0001700407ff75b2 */ /* 0x0002620008000100 */
[----:B------:R1:W1:Y:S01]  /*09e0*/  SYNCS.EXCH.64 URZ, [UR7+0x158], UR10 ;  /* 0x0001580a07ff75b2 */ /* 0x0002620008000100 */
[----:B------:R1:W1:Y:S01]  /*09f0*/  SYNCS.EXCH.64 URZ, [UR7+0x178], UR4 ;  /* 0x0001780407ff75b2 */ /* 0x0002620008000100 */
[----:B------:R-:W-:Y:S01]  /*0a00*/  NOP ;  /* 0x0000000000007918 */ /* 0x000fe20000000000 */
.L_x_11:
[----:B------:R-:W2:Y:S01]  /*0a10*/  SHFL.IDX PT, R2, R101, RZ, 0x1f ;  /* 0x00001fff65027589 */ /* 0x000ea200000e0000 */
[----:B------:R-:W-:Y:S01]  /*0a20*/  NOP ;  /* 0x0000000000007918 */ /* 0x000fe20000000000 */
[----:B--2---:R-:W-:-:S13]  /*0a30*/  ISETP.NE.AND P0, PT, R2, 0x3, PT ;  /* 0x000000030200780c */ /* 0x004fda0003f05270 */
[----:B------:R-:W-:Y:S05]  /*0a40*/  @P0 BRA `(.L_x_12) ;  /* 0x0000000000300947 */ /* 0x000fea0003800000 */
[----:B-1----:R-:W1:Y:S01]  /*0a50*/  S2UR UR5, SR_CgaCtaId ;  /* 0x00000000000579c3 */ /* 0x002e620000008800 */
[----:B------:R-:W-:Y:S01]  /*0a60*/  UMOV UR7, 0x400 ;  /* 0x0000040000077882 */ /* 0x000fe20000000000 */
[----:B------:R-:W-:Y:S01]  /*0a70*/  UMOV UR4, 0x20 ;  /* 0x0000002000047882 */ /* 0x000fe20000000000 */
[----:B------:R-:W-:Y:S01]  /*0a80*/  ELECT P0, URZ, PT ;  /* 0x0000000000ff782f */ /* 0x000fe20003800000 */
[----:B------:R-:W-:-:S04]  /*0a90*/  UIADD3 UR10, UPT, UPT, -UR4, 0x100000, URZ ;  /* 0x00100000040a7890 */ /* 0x000fc8000fffe1ff */
[----:B------:R-:W-:Y:S02]  /*0aa0*/  USHF.L.U32 UR11, UR10, 0xb, URZ ;  /* 0x0000000b0a0b7899 */ /* 0x000fe400080006ff */
[----:B------:R-:W-:Y:S02]  /*0ab0*/  USHF.L.U32 UR10, UR10, 0x1, URZ ;  /* 0x000000010a0a7899 */ /* 0x000fe400080006ff */
[----:B-1----:R-:W-:Y:S01]  /*0ac0*/  ULEA UR5, UR5, UR7, 0x18 ;  /* 0x0000000705057291 */ /* 0x002fe2000f8ec0ff */
[----:B------:R-:W1:Y:S11]  /*0ad0*/  FENCE.VIEW.ASYNC.S ;  /* 0x00000000000073c6 */ /* 0x000e760000000000 */
[----:B-1----:R2:W1:Y:S01]  /*0ae0*/  SYNCS.EXCH.64 URZ, [UR5+0x180], UR10 ;  /* 0x0001800a05ff75b2 */ /* 0x0024620008000100 */
[----:B------:R2:W1:Y:S02]  /*0af0*/  SYNCS.EXCH.64 URZ, [UR5+0x188], UR10 ;  /* 0x0001880a05ff75b2 */ /* 0x0004640008000100 */
[----:B--2---:R-:W-:Y:S01]  /*0b00*/  NOP ;  /* 0x0000000000007918 */ /* 0x004fe20000000000 */
.L_x_12:
[----:B------:R-:W2:Y:S01]  /*0b10*/  SHFL.IDX PT, R2, R101, RZ, 0x1f ;  /* 0x00001fff65027589 */ /* 0x000ea200000e0000 */
[----:B------:R-:W-:Y:S01]  /*0b20*/  NOP ;  /* 0x0000000000007918 */ /* 0x000fe20000000000 */
[----:B--2---:R-:W-:-:S13]  /*0b30*/  ISETP.NE.AND P0, PT, R2, 0x4, PT ;  /* 0x000000040200780c */ /* 0x004fda0003f05270 */
[----:B------:R-:W-:Y:S05]  /*0b40*/  @P0 BRA `(.L_x_13) ;  /* 0x00000000004c0947 */ /* 0x000fea0003800000 */
[----:B-1----:R-:W1:Y:S01]  /*0b50*/  S2UR UR5, SR_CgaCtaId ;  /* 0x00000000000579c3 */ /* 0x002e620000008800 */
[----:B------:R-:W-:Y:S01]  /*0b60*/  UMOV UR9, 0x100 ;  /* 0x0000010000097882 */ /* 0x000fe20000000000 */
[----:B------:R-:W-:Y:S01]  /*0b70*/  UMOV UR7, 0x400 ;  /* 0x0000040000077882 */ /* 0x000fe20000000000 */
[----:B------:R-:W-:Y:S01]  /*0b80*/  USEL UR9, UR9, 0xe0, UP2 ;  /* 0x000000e009097887 */ /* 0x000fe20009000000 */
[----:B------:R-:W-:Y:S01]  /*0b90*/  UMOV UR4, 0x1 ;  /* 0x0000000100047882 */ /* 0x000fe20000000000 */
[----:B------:R-:W-:Y:S01]  /*0ba0*/  ELECT P0, URZ, PT ;  /* 0x0000000000ff782f */ /* 0x000fe20003800000 */
[----:B------:R-:W-:-:S04]  /*0bb0*/  UIADD3 UR10, UPT, UPT, -UR4, 0x100000, URZ ;  /* 0x00100000040a7890 */ /* 0x000fc8000fffe1ff */
[----:B------:R-:W-:Y:S02]  /*0bc0*/  USHF.L.U32 UR11, UR10, 0xb, URZ ;  /* 0x0000000b0a0b7899 */ /* 0x000fe400080006ff */
[----:B------:R-:W-:Y:S02]  /*0bd0*/  USHF.L.U32 UR10, UR10, 0x1, URZ ;  /* 0x000000010a0a7899 */ /* 0x000fe400080006ff */
[----:B------:R-:W-:-:S04]  /*0be0*/  UIADD3 UR12, UPT, UPT, -UR9, 0x100000, URZ ;  /* 0x00100000090c7890 */ /* 0x000fc8000fffe1ff */
[----:B------:R-:W-:Y:S02]  /*0bf0*/  USHF.L.U32 UR13, UR12, 0xb, URZ ;  /* 0x0000000b0c0d7899 */ /* 0x000fe400080006ff */
[----:B------:R-:W-:Y:S02]  /*0c00*/  USHF.L.U32 UR12, UR12, 0x1, URZ ;  /* 0x000000010c0c7899 */ /* 0x000fe400080006ff */
[----:B-1----:R-:W-:Y:S01]  /*0c10*/  ULEA UR5, UR5, UR7, 0x18 ;  /* 0x0000000705057291 */ /* 0x002fe2000f8ec0ff */
[----:B------:R-:W1:Y:S11]  /*0c20*/  FENCE.VIEW.ASYNC.S ;  /* 0x00000000000073c6 */ /* 0x000e760000000000 */
[----:B-1----:R2:W1:Y:S01]  /*0c30*/  SYNCS.EXCH.64 URZ, [UR5+0x190], UR10 ;  /* 0x0001900a05ff75b2 */ /* 0x0024620008000100 */
[----:B------:R2:W1:Y:S01]  /*0c40*/  SYNCS.EXCH.64 URZ, [UR5+0x1a0], UR12 ;  /* 0x0001a00c05ff75b2 */ /* 0x0004620008000100 */
[----:B------:R2:W1:Y:S01]  /*0c50*/  SYNCS.EXCH.64 URZ, [UR5+0x198], UR10 ;  /* 0x0001980a05ff75b2 */ /* 0x0004620008000100 */
[----:B------:R2:W1:Y:S02]  /*0c60*/  SYNCS.EXCH.64 URZ, [UR5+0x1a8], UR12 ;  /* 0x0001a80c05ff75b2 */ /* 0x0004640008000100 */
[----:B--2---:R-:W-:Y:S01]  /*0c70*/  NOP ;  /* 0x0000000000007918 */ /* 0x004fe20000000000 */
.L_x_13:
[----:B------:R-:W2:Y:S01]  /*0c80*/  SHFL.IDX PT, R2, R101, RZ, 0x1f ;  /* 0x00001fff65027589 */ /* 0x000ea200000e0000 */
[----:B------:R-:W-:Y:S01]  /*0c90*/  NOP ;  /* 0x0000000000007918 */ /* 0x000fe20000000000 */
[----:B--2---:R-:W-:-:S13]  /*0ca0*/  ISETP.NE.AND P0, PT, R2, 0x5, PT ;  /* 0x000000050200780c */ /* 0x004fda0003f05270 */
[----:B------:R-:W-:Y:S05]  /*0cb0*/  @P0 BRA `(.L_x_14) ;  /* 0x0000000000580947 */ /* 0x000fea0003800000 */
[----:B-1----:R-:W1:Y:S01]  /*0cc0*/  S2UR UR7, SR_CgaCtaId ;  /* 0x00000000000779c3 */ /* 0x002e620000008800 */
        /* <DEDUP_REMOVED lines=12> */
[----:B-1----:R2:W1:Y:S01]  /*0d90*/  SYNCS.EXCH.64 URZ, [UR7+0x1b0], UR10 ;  /* 0x0001b00a07ff75b2 */ /* 0x0024620008000100 */
[----:B------:R2:W1:Y:S01]  /*0da0*/  SYNCS.EXCH.64 URZ, [UR7+0x1d0], UR4 ;  /* 0x0001d00407ff75b2 */ /* 0x0004620008000100 */
[----:B------:R2:W1:Y:S01]  /*0db0*/  SYNCS.EXCH.64 URZ, [UR7+0x1b8], UR10 ;  /* 0x0001b80a07ff75b2 */ /* 0x0004620008000100 */
[----:B------:R2:W1:Y:S01]  /*0dc0*/  SYNCS.EXCH.64 URZ, [UR7+0x1d8], UR4 ;  /* 0x0001d80407ff75b2 */ /* 0x0004620008000100 */
[----:B------:R2:W1:Y:S01]  /*0dd0*/  SYNCS.EXCH.64 URZ, [UR7+0x1c0], UR10 ;  /* 0x0001c00a07ff75b2 */ /* 0x0004620008000100 */
[----:B------:R2:W1:Y:S01]  /*0de0*/  SYNCS.EXCH.64 URZ, [UR7+0x1e0], UR4 ;  /* 0x0001e00407ff75b2 */ /* 0x0004620008000100 */
[----:B------:R2:W1:Y:S01]  /*0df0*/  SYNCS.EXCH.64 URZ, [UR7+0x1c8], UR10 ;  /* 0x0001c80a07ff75b2 */ /* 0x0004620008000100 */
[----:B------:R2:W1:Y:S02]  /*0e00*/  SYNCS.EXCH.64 URZ, [UR7+0x1e8], UR4 ;  /* 0x0001e80407ff75b2 */ /* 0x0004640008000100 */
[----:B--2---:R-:W-:Y:S01]  /*0e10*/  NOP ;  /* 0x0000000000007918 */ /* 0x004fe20000000000 */
.L_x_14:
        /* <DEDUP_REMOVED lines=18> */
.L_x_15:
[----:B-1----:R-:W1:Y:S01]  /*0f40*/  S2UR UR5, SR_CTAID.X ;  /* 0x00000000000579c3 */ /* 0x002e620000002500 */
[----:B------:R-:W-:-:S05]  /*0f50*/  CS2R.32 R95, SR_CgaSize ;  /* 0x00000000005f7805 */ /* 0x000fca0000008a00 */
[----:B------:R-:W-:-:S05]  /*0f60*/  IMAD R95, R95, -0xa0, RZ ;  /* 0xffffff605f5f7824 */ /* 0x000fca00078e02ff */
[----:B------:R-:W-:-:S14]  /*0f70*/  R2UR UR9, R95 ;  /* 0x000000005f0972ca */ /* 0x000fdc00000e0000 */
[----:B------:R-:W2:Y:S01]  /*0f80*/  LDCU UR9, c[0x0][UR9+0x2b0] ;  /* 0x00005600090977ac */ /* 0x000ea20008000800 */
[----:B------:R-:W-:Y:S01]  /*0f90*/  NOP ;  /* 0x0000000000007918 */ /* 0x000fe20000000000 */
[----:B------:R-:W-:-:S05]  /*0fa0*/  CS2R.32 R95, SR_CgaSize ;  /* 0x00000000005f7805 */ /* 0x000fca0000008a00 */
[----:B------:R-:W-:-:S05]  /*0fb0*/  IMAD R95, R95, -0xa0, RZ ;  /* 0xffffff605f5f7824 */ /* 0x000fca00078e02ff */
[----:B------:R-:W-:-:S14]  /*0fc0*/  R2UR UR7, R95 ;  /* 0x000000005f0772ca */ /* 0x000fdc00000e0000 */
[----:B------:R-:W3:Y:S01]  /*0fd0*/  LDCU UR7, c[0x0][UR7+0x2b4] ;  /* 0x00005680070777ac */ /* 0x000ee20008000800 */
[----:B------:R-:W4:Y:S08]  /*0fe0*/  S2UR UR4, SR_CTAID.Y ;  /* 0x00000000000479c3 */ /* 0x000f300000002600 */
[----:B------:R-:W3:Y:S01]  /*0ff0*/  LDC R10, c[0x0][0xb24] ;  /* 0x0002c900ff0a7b82 */ /* 0x000ee20000000800 */
[----:B-1----:R-:W-:-:S02]  /*1000*/  I2FP.F32.U32 R95, UR5 ;  /* 0x00000005005f7c45 */ /* 0x002fc40008201000 */
[----:B------:R-:W-:-:S05]  /*1010*/  CS2R.32 R3, SR_CgaSize ;  /* 0x0000000000037805 */ /* 0x000fca0000008a00 */
[----:B------:R-:W-:-:S06]  /*1020*/  IMAD R3, R3, -0xa0, RZ ;  /* 0xffffff6003037824 */ /* 0x000fcc00078e02ff */
[----:B------:R-:W1:Y:S01]  /*1030*/  LDC R3, c[0x0][R3+0x2a0] ;  /* 0x0000a80003037b82 */ /* 0x000e620000000800 */
[----:B------:R-:W-:Y:S01]  /*1040*/  MOV R15, UR5 ;  /* 0x00000005000f7c02 */ /* 0x000fe20008000f00 */
[----:B--2---:R-:W-:Y:S01]  /*1050*/  FMUL R95, R95, UR9 ;  /* 0x000000095f5f7c20 */ /* 0x004fe20008400000 */
[----:B----4-:R-:W-:Y:S02]  /*1060*/  I2FP.F32.U32 R94, UR4 ;  /* 0x00000004005e7c45 */ /* 0x010fe40008201000 */
[----:B------:R-:W-:-:S05]  /*1070*/  CS2R.32 R2, SR_CgaSize ;  /* 0x0000000000027805 */ /* 0x000fca0000008a00 */
[----:B------:R-:W-:-:S06]  /*1080*/  IMAD R2, R2, -0xa0, RZ ;  /* 0xffffff6002027824 */ /* 0x000fcc00078e02ff */
[----:B------:R-:W2:Y:S01]  /*1090*/  LDC R2, c[0x0][R2+0x2a4] ;  /* 0x0000a90002027b82 */ /* 0x000ea20000000800 */
[----:B------:R-:W-:Y:S01]  /*10a0*/  MOV R14, UR4 ;  /* 0x00000004000e7c02 */ /* 0x000fe20008000f00 */
[----:B------:R-:W4:Y:S01]  /*10b0*/  F2I.U32.TRUNC.NTZ R95, R95 ;  /* 0x0000005f005f7305 */ /* 0x000f22000020f000 */
[----:B---3--:R-:W-:-:S05]  /*10c0*/  FMUL R94, R94, UR7 ;  /* 0x000000075e5e7c20 */ /* 0x008fca0008400000 */
[----:B------:R-:W-:Y:S01]  /*10d0*/  BAR.SYNC.DEFER_BLOCKING 0x0 ;  /* 0x0000000000007b1d */ /* 0x000fe20000010000 */
[----:B------:R-:W-:-:S05]  /*10e0*/  ISETP.GE.AND P0, PT, R10, 0x1, PT ;  /* 0x000000010a00780c */ /* 0x000fca0003f06270 */
[----:B------:R-:W3:Y:S02]  /*10f0*/  F2I.U32.TRUNC.NTZ R94, R94 ;  /* 0x0000005e005e7305 */ /* 0x000ee4000020f000 */
[----:B------:R-:W2:Y:S01]  /*1100*/  S2UR UR36, SR_CTAID.Z ;  /* 0x00000000002479c3 */ /* 0x000ea20000002700 */
[----:B----4-:R-:W-:-:S05]  /*1110*/  IADD3 R95, PT, PT, -R95, RZ, RZ ;  /* 0x000000ff5f5f7210 */ /* 0x010fca0007ffe1ff */
[----:B-1----:R-:W-:Y:S01]  /*1120*/  IMAD R95, R3, R95, UR5 ;  /* 0x00000005035f7e24 */ /* 0x002fe2000f8e025f */
[----:B---3--:R-:W-:-:S05]  /*1130*/  IADD3 R94, PT, PT, -R94, RZ, RZ ;  /* 0x000000ff5e5e7210 */ /* 0x008fca0007ffe1ff */
[----:B--2---:R-:W-:Y:S01]  /*1140*/  IMAD R94, R2, R94, UR4 ;  /* 0x00000004025e7e24 */ /* 0x004fe2000f8e025e */
[----:B------:R-:W-:Y:S06]  /*1150*/  @!P0 BRA `(.L_x_16) ;  /* 0x0000000000b88947 */ /* 0x000fec0003800000 */
[----:B------:R-:W1:Y:S01]  /*1160*/  LDC.64 R4, c[0x0][0xb18] ;  /* 0x0002c600ff047b82 */ /* 0x000e620000000a00 */
[----:B------:R-:W-:-:S07]  /*1170*/  ISETP.NE.AND P0, PT, R10, 0x1, PT ;  /* 0x000000010a00780c */ /* 0x000fce0003f05270 */
[----:B------:R-:W2:Y:S08]  /*1180*/  LDC R9, c[0x0][0xb0c] ;  /* 0x0002c300ff097b82 */ /* 0x000eb00000000800 */
[----:B------:R-:W3:Y:S08]  /*1190*/  LDC R12, c[0x0][0x370] ;  /* 0x0000dc00ff0c7b82 */ /* 0x000ef00000000800 */
[----:B------:R-:W4:Y:S01]  /*11a0*/  LDC R11, c[0x0][0x374] ;  /* 0x0000dd00ff0b7b82 */ /* 0x000f220000000800 */
[----:B-1----:R-:W-:-:S07]  /*11b0*/  ISETP.NE.AND P1, PT, R4, 0x1, PT ;  /* 0x000000010400780c */ /* 0x002fce0003f25270 */
[----:B------:R-:W3:Y:S01]  /*11c0*/  LDC.64 R6, c[0x0][0xb10] ;  /* 0x0002c400ff067b82 */ /* 0x000ee20000000a00 */
[----:B--2---:R-:W-:-:S07]  /*11d0*/  ISETP.NE.AND P2, PT, R9, 0x1, PT ;  /* 0x000000010900780c */ /* 0x004fce0003f45270 */
[----:B------:R-:W1:Y:S08]  /*11e0*/  LDC R8, c[0x0][0xb20] ;  /* 0x0002c800ff087b82 */ /* 0x000e700000000800 */
[----:B------:R-:W2:Y:S01]  /*11f0*/  LDC.64 R2, c[0x0][0xb28] ;  /* 0x0002ca00ff027b82 */ /* 0x000ea20000000a00 */
[----:B----4-:R-:W-:-:S04]  /*1200*/  IMAD.HI.U32 R13, R11, R5, RZ ;  /* 0x000000050b0d7227 */ /* 0x010fc800078e00ff */
[----:B------:R-:W-:-:S04]  /*1210*/  IMAD.HI.U32 R5, R14, R5, RZ ;  /* 0x000000050e057227 */ /* 0x000fc800078e00ff */
[----:B---3--:R-:W-:-:S05]  /*1220*/  IMAD.HI.U32 R16, R12, R6, RZ ;  /* 0x000000060c107227 */ /* 0x008fca00078e00ff */
[-C--:B------:R-:W-:Y:S01]  /*1230*/  @P2 SHF.R.U32.HI R12, RZ, R7.reuse, R16 ;  /* 0x00000007ff0c2219 */ /* 0x080fe20000011610 */
[----:B------:R-:W-:Y:S01]  /*1240*/  IMAD.HI.U32 R16, R15, R6, RZ ;  /* 0x000000060f107227 */ /* 0x000fe200078e00ff */
[-C--:B-1----:R-:W-:Y:S02]  /*1250*/  @P1 SHF.R.U32.HI R11, RZ, R8.reuse, R13 ;  /* 0x00000008ff0b1219 */ /* 0x082fe4000001160d */
[----:B------:R-:W-:Y:S02]  /*1260*/  SHF.R.U32.HI R5, RZ, R8, R5 ;  /* 0x00000008ff057219 */ /* 0x000fe40000011605 */
[----:B------:R-:W-:Y:S02]  /*1270*/  SHF.R.U32.HI R16, RZ, R7, R16 ;  /* 0x00000007ff107219 */ /* 0x000fe40000011610 */
[----:B------:R-:W-:Y:S01]  /*1280*/  SEL R5, R14, R5, !P1 ;  /* 0x000000050e057207 */ /* 0x000fe20004800000 */
[----:B--2---:R-:W-:Y:S01]  /*1290*/  IMAD.HI.U32 R13, R11, R2, RZ ;  /* 0x000000020b0d7227 */ /* 0x004fe200078e00ff */
[----:B------:R-:W-:-:S03]  /*12a0*/  SEL R16, R15, R16, !P2 ;  /* 0x000000100f107207 */ /* 0x000fc60005000000 */
[----:B------:R-:W-:Y:S01]  /*12b0*/  IMAD.HI.U32 R6, R12, R2, RZ ;  /* 0x000000020c067227 */ /* 0x000fe200078e00ff */
[----:B------:R-:W-:-:S04]  /*12c0*/  @P0 SHF.R.U32.HI R11, RZ, R3, R13 ;  /* 0x00000003ff0b0219 */ /* 0x000fc8000001160d */
[----:B------:R-:W-:Y:S01]  /*12d0*/  @P0 SHF.R.U32.HI R12, RZ, R3, R6 ;  /* 0x00000003ff0c0219 */ /* 0x000fe20000011606 */
[----:B------:R-:W-:-:S04]  /*12e0*/  IMAD R11, R11, R10, RZ ;  /* 0x0000000a0b0b7224 */ /* 0x000fc800078e02ff */
[----:B------:R-:W-:Y:S01]  /*12f0*/  IMAD R6, R12, R10, RZ ;  /* 0x0000000a0c067224 */ /* 0x000fe200078e02ff */
[----:B------:R-:W-:-:S04]  /*1300*/  ISETP.GE.AND P1, PT, R5, R11, PT ;  /* 0x0000000b0500720c */ /* 0x000fc80003f26270 */
[----:B------:R-:W-:Y:S01]  /*1310*/  ISETP.GE.OR P1, PT, R16, R6, P1 ;  /* 0x000000061000720c */ /* 0x000fe20000f26670 */
[----:B------:R-:W-:-:S05]  /*1320*/  IMAD.HI.U32 R6, R5, R2, RZ ;  /* 0x0000000205067227 */ /* 0x000fca00078e00ff */
[----:B------:R-:W-:-:S04]  /*1330*/  SHF.R.U32.HI R6, RZ, R3, R6 ;  /* 0x00000003ff067219 */ /* 0x000fc80000011606 */
[----:B------:R-:W-:-:S03]  /*1340*/  SEL R6, R5, R6, !P0 ;  /* 0x0000000605067207 */ /* 0x000fc60004000000 */
[----:B------:R-:W-:Y:S01]  /*1350*/  @!P1 IMAD.HI.U32 R7, R16, R2, RZ ;  /* 0x0000000210079227 */ /* 0x000fe200078e00ff */
[----:B------:R-:W-:-:S04]  /*1360*/  IADD3 R2, PT, PT, -R6, RZ, RZ ;  /* 0x000000ff06027210 */ /* 0x000fc80007ffe1ff */
[----:B------:R-:W-:Y:S01]  /*1370*/  @!P1 SHF.R.U32.HI R3, RZ, R3, R7 ;  /* 0x00000003ff039219 */ /* 0x000fe20000011607 */
[----:B------:R-:W-:Y:S01]  /*1380*/  IMAD R2, R10, R2, R5 ;  /* 0x000000020a027224 */ /* 0x000fe200078e0205 */
[----:B------:R-:W-:Y:S02]  /*1390*/  IADD3 R7, PT, PT, -R5, RZ, RZ ;  /* 0x000000ff05077210 */ /* 0x000fe40007ffe1ff */
[----:B------:R-:W-:-:S03]  /*13a0*/  @!P1 SEL R3, R16, R3, !P0 ;  /* 0x0000000310039207 */ /* 0x000fc60004000000 */
[----:B------:R-:W-:Y:S02]  /*13b0*/  IMAD R7, R4, R7, R14 ;  /* 0x0000000704077224 */ /* 0x000fe400078e020e */
[--C-:B------:R-:W-:Y:S02]  /*13c0*/  @!P1 IMAD.IADD R6, R6, 0x1, -R3.reuse ;  /* 0x0000000106069824 */ /* 0x100fe400078e0a03 */
[----:B------:R-:W-:Y:S01]  /*13d0*/  @!P1 IMAD R3, R2, R12, R3 ;  /* 0x0000000c02039224 */ /* 0x000fe200078e0203 */
[----:B------:R-:W-:Y:S01]  /*13e0*/  IADD3 R2, PT, PT, -R16, RZ, RZ ;  /* 0x000000ff10027210 */ /* 0x000fe20007ffe1ff */
[----:B------:R-:W-:Y:S02]  /*13f0*/  @!P1 IMAD R5, R6, R10, R16 ;  /* 0x0000000a06059224 */ /* 0x000fe400078e0210 */
[----:B------:R-:W-:Y:S02]  /*1400*/  @!P1 IMAD.MOV.U32 R16, RZ, RZ, R3 ;  /* 0x000000ffff109224 */ /* 0x000fe400078e0003 */
[----:B------:R-:W-:-:S02]  /*1410*/  IMAD R2, R9, R2, R15 ;  /* 0x0000000209027224 */ /* 0x000fc400078e020f */
[----:B------:R-:W-:Y:S02]  /*1420*/  IMAD R14, R5, R4, R7 ;  /* 0x00000004050e7224 */ /* 0x000fe400078e0207 */
[----:B------:R-:W-:Y:S02]  /*1430*/  IMAD R15, R16, R9, R2 ;  /* 0x00000009100f7224 */ /* 0x000fe400078e0202 */
.L_x_16:
[----:B------:R-:W1:Y:S01]  /*1440*/  LDCU UR4, c[0x0][0xb30] ;  /* 0x00016600ff0477ac */ /* 0x000e620008000800 */
[----:B------:R-:W2:Y:S08]  /*1450*/  S2UR UR37, SR_CgaCtaId ;  /* 0x00000000002579c3 */ /* 0x000eb00000008800 */
[----:B------:R-:W3:Y:S01]  /*1460*/  LDC R40, c[0x0][0xb24] ;  /* 0x0002c900ff287b82 */ /* 0x000ee20000000800 */
[----:B-1----:R-:W-:-:S09]  /*1470*/  UISETP.NE.AND UP1, UPT, UR4, 0x1, UPT ;  /* 0x000000010400788c */ /* 0x002fd2000bf25270 */
[----:B--2---:R-:W-:Y:S05]  /*1480*/  BRA.U UP1, `(.L_x_17) ;  /* 0x0000000101407547 */ /* 0x004fea000b800000 */
[----:B------:R-:W1:Y:S08]  /*1490*/  LDC.64 R4, c[0x0][0xb10] ;  /* 0x0002c400ff047b82 */ /* 0x000e700000000a00 */
[----:B------:R-:W2:Y:S08]  /*14a0*/  LDC.64 R2, c[0x0][0xb18] ;  /* 0x0002c600ff027b82 */ /* 0x000eb00000000a00 */
[----:B------:R-:W4:Y:S08]  /*14b0*/  LDC R6, c[0x0][0xb20] ;  /* 0x0002c800ff067b82 */ /* 0x000f300000000800 */
[----:B------:R-:W3:Y:S01]  /*14c0*/  LDC R7, c[0x0][0xb0c] ;  /* 0x0002c300ff077b82 */ /* 0x000ee20000000800 */
[----:B-1----:R-:W-:-:S05]  /*14d0*/  IMAD.HI.U32 R4, R15, R4, RZ ;  /* 0x000000040f047227 */ /* 0x002fca00078e00ff */
[----:B------:R-:W-:Y:S01]  /*14e0*/  SHF.R.U32.HI R4, RZ, R5, R4 ;  /* 0x00000005ff047219 */ /* 0x000fe20000011604 */
[----:B--2---:R-:W-:Y:S01]  /*14f0*/  IMAD.HI.U32 R3, R14, R3, RZ ;  /* 0x000000030e037227 */ /* 0x004fe200078e00ff */
[----:B------:R-:W-:-:S04]  /*1500*/  ISETP.NE.AND P0, PT, R2, 0x1, PT ;  /* 0x000000010200780c */ /* 0x000fc80003f05270 */
[----:B----4-:R-:W-:-:S04]  /*1510*/  SHF.R.U32.HI R3, RZ, R6, R3 ;  /* 0x00000006ff037219 */ /* 0x010fc80000011603 */
[----:B------:R-:W-:Y:S02]  /*1520*/  SEL R3, R14, R3, !P0 ;  /* 0x000000030e037207 */ /* 0x000fe40004000000 */
[----:B---3--:R-:W-:-:S04]  /*1530*/  ISETP.NE.AND P1, PT, R7, 0x1, PT ;  /* 0x000000010700780c */ /* 0x008fc80003f25270 */
[----:B------:R-:W-:-:S05]  /*1540*/  SEL R4, R15, R4, !P1 ;  /* 0x000000040f047207 */ /* 0x000fca0004800000 */
[----:B------:R-:W-:Y:S02]  /*1550*/  IMAD.IADD R5, R3, 0x1, -R4 ;  /* 0x0000000103057824 */ /* 0x000fe400078e0a04 */
[----:B------:R-:W-:Y:S02]  /*1560*/  IMAD.IADD R3, R4, 0x1, -R3 ;  /* 0x0000000104037824 */ /* 0x000fe400078e0a03 */
[----:B------:R-:W-:Y:S02]  /*1570*/  IMAD R15, R5, R7, R15 ;  /* 0x00000007050f7224 */ /* 0x000fe400078e020f */
[----:B------:R-:W-:-:S07]  /*1580*/  IMAD R14, R3, R2, R14 ;  /* 0x00000002030e7224 */ /* 0x000fce00078e020e */
.L_x_17:
[----:B------:R-:W-:Y:S01]  /*1590*/  BAR.SYNC.DEFER_BLOCKING 0x0 ;  /* 0x0000000000007b1d */ /* 0x000fe20000010000 */
[----:B------:R-:W-:Y:S01]  /*15a0*/  UISETP.NE.AND UP1, UPT, UR8, 0x2, UPT ;  /* 0x000000020800788c */ /* 0x000fe2000bf25270 */
[----:B------:R-:W-:Y:S02]  /*15b0*/  ISETP.NE.OR P5, PT, R0, 0x2, !P5 ;  /* 0x000000020000780c */ /* 0x000fe40006fa5670 */
[----:B------:R-:W-:-:S06]  /*15c0*/  LOP3.LUT R2, R108, 0x1f, RZ, 0xc0, !PT ;  /* 0x0000001f6c027812 */ /* 0x000fcc00078ec0ff */
[----:B------:R-:W-:Y:S05]  /*15d0*/  BRA.U UP1, `(.L_x_18) ;  /* 0x00000019019c7547 */ /* 0x000fea000b800000 */
[----:B------:R-:W1:Y:S01]  /*15e0*/  LDCU UR13, c[0x0][0x38c] ;  /* 0x00007180ff0d77ac */ /* 0x000e620008000800 */
[----:B------:R-:W2:Y:S01]  /*15f0*/  LDC R8, c[0x0][0x370] ;  /* 0x0000dc00ff087b82 */ /* 0x000ea20000000800 */
[----:B------:R-:W-:Y:S01]  /*1600*/  PLOP3.LUT P1, PT, PT, PT, UP2, 0x80, 0x8 ;  /* 0x000000000008781c */ /* 0x000fe20003f2f028 */
[----:B------:R-:W-:Y:S01]  /*1610*/  IMAD.MOV.U32 R17, RZ, RZ, 0x1 ;  /* 0x00000001ff117424 */ /* 0x000fe200078e00ff */
[----:B------:R-:W-:Y:S01]  /*1620*/  ISETP.EQ.OR P4, PT, R2, RZ, P5 ;  /* 0x000000ff0200720c */ /* 0x000fe20002f82670 */
[----:B------:R-:W-:Y:S01]  /*1630*/  IMAD.MOV.U32 R16, RZ, RZ, RZ ;  /* 0x000000ffff107224 */ /* 0x000fe200078e00ff */
[----:B------:R-:W-:Y:S02]  /*1640*/  PLOP3.LUT P1, PT, P1, PT, PT, 0x8, 0x80 ;  /* 0x000000000080781c */ /* 0x000fe40000f2e170 */
[----:B------:R-:W-:Y:S01]  /*1650*/  CS2R R12, SRZ ;  /* 0x00000000000c7805 */ /* 0x000fe2000001ff00 */
[----:B------:R-:W-:Y:S01]  /*1660*/  IMAD.MOV.U32 R11, RZ, RZ, 0x1 ;  /* 0x00000001ff0b7424 */ /* 0x000fe200078e00ff */
[----:B------:R-:W4:Y:S01]  /*1670*/  LDC R0, c[0x0][0x374] ;  /* 0x0000dd00ff007b82 */ /* 0x000f220000000800 */
[----:B------:R-:W2:Y:S01]  /*1680*/  LDCU.64 UR22, c[0x0][0x348] ;  /* 0x00006900ff1677ac */ /* 0x000ea20008000a00 */
[----:B------:R-:W-:Y:S01]  /*1690*/  UMOV UR6, URZ ;  /* 0x000000ff00067c82 */ /* 0x000fe20008000000 */
[----:B-1----:R-:W-:-:S04]  /*16a0*/  UIADD3 UR5, UPT, UPT, UR13, 0x1f, URZ ;  /* 0x0000001f0d057890 */ /* 0x002fc8000fffe0ff */
[----:B------:R-:W-:-:S04]  /*16b0*/  USHF.R.S32.HI UR4, URZ, 0x1f, UR5 ;  /* 0x0000001fff047899 */ /* 0x000fc80008011405 */
[----:B------:R-:W-:-:S04]  /*16c0*/  ULEA.HI UR4, UR4, UR5, URZ, 0x5 ;  /* 0x0000000504047291 */ /* 0x000fc8000f8f28ff */
[----:B------:R-:W-:Y:S02]  /*16d0*/  USHF.R.S32.HI UR15, URZ, 0x5, UR4 ;  /* 0x00000005ff0f7899 */ /* 0x000fe40008011404 */
[----:B------:R-:W-:Y:S02]  /*16e0*/  UIADD3 UR4, UPT, UPT, UR13, -0x1, URZ ;  /* 0xffffffff0d047890 */ /* 0x000fe4000fffe0ff */
[----:B------:R-:W-:Y:S02]  /*16f0*/  UISETP.LT.U32.AND UP0, UPT, UR15, 0x14, UPT ;  /* 0x000000140f00788c */ /* 0x000fe4000bf01070 */
[----:B------:R-:W-:Y:S02]  /*1700*/  UISETP.GE.U32.AND UP1, UPT, UR4, -0x3f, UPT ;  /* 0xffffffc10400788c */ /* 0x000fe4000bf26070 */
[----:B------:R-:W-:Y:S02]  /*1710*/  USEL UR14, UR15, 0x14, UP0 ;  /* 0x000000140f0e7887 */ /* 0x000fe40008000000 */
[----:B------:R-:W-:-:S02]  /*1720*/  UIADD3 UR13, UPT, UPT, UR13, 0x3e, URZ ;  /* 0x0000003e0d0d7890 */ /* 0x000fc4000fffe0ff */
[----:B------:R-:W-:Y:S02]  /*1730*/  UIADD3 UR5, UPT, UPT, UR14, -0x1, URZ ;  /* 0xffffffff0e057890 */ /* 0x000fe4000fffe0ff */
[----:B------:R-:W-:-:S03]  /*1740*/  UIADD3 UR7, UPT, UPT, UR15, -UR14, URZ ;  /* 0x8000000e0f077290 */ /* 0x000fc6000fffe0ff */
[----:B------:R-:W-:-:S04]  /*1750*/  @UP1 UIADD3 UR5, UPT, UPT, UR14, URZ, URZ ;  /* 0x000000ff0e051290 */ /* 0x000fc8000fffe0ff */
[----:B--2---:R-:W-:-:S12]  /*1760*/  UIADD3 UR5, UPT, UPT, UR5, 0x1, URZ ;  /* 0x0000000105057890 */ /* 0x004fd8000fffe0ff */
.L_x_36:
[----:B------:R-:W-:Y:S01]  /*1770*/  UISETP.NE.AND UP0, UPT, UR37, URZ, UPT ;  /* 0x000000ff2500728c */ /* 0x000fe2000bf05270 */
[----:B------:R-:W1:Y:S08]  /*1780*/  S2UR UR37, SR_CgaCtaId ;  /* 0x00000000002579c3 */ /* 0x000e700000008800 */
[----:B------:R-:W-:Y:S05]  /*1790*/  BRA.U UP0, `(.L_x_19) ;  /* 0x0000000100347547 */ /* 0x000fea000b800000 */
[----:B------:R-:W2:Y:S01]  /*17a0*/  S2R R2, SR_CgaCtaId ;  /* 0x0000000000027919 */ /* 0x000ea20000008800 */
[----:B------:R-:W-:-:S04]  /*17b0*/  MOV R3, 0x400 ;  /* 0x0000040000037802 */ /* 0x000fc80000000f00 */
[----:B--2---:R-:W-:Y:S02]  /*17c0*/  LEA R2, R2, R3, 0x18 ;  /* 0x0000000302027211 */ /* 0x004fe400078ec0ff */
[----:B------:R-:W-:-:S03]  /*17d0*/  SHF.L.U32 R3, R11, 0x1f, RZ ;  /* 0x0000001f0b037819 */ /* 0x000fc600000006ff */
[----:B------:R-:W-:-:S04]  /*17e0*/  IMAD R2, R12, 0x8, R2 ;  /* 0x000000080c027824 */ /* 0x000fc800078e0202 */
[----:B------:R-:W2:Y:S02]  /*17f0*/  SYNCS.PHASECHK.TRANS64.TRYWAIT P0, [R2+URZ+0x200], R3 ;  /* 0x00020003020075a7 */ /* 0x000ea400080011ff */
[----:B--2---:R-:W-:Y:S05]  /*1800*/  @!P0 BRA `(.L_x_20) ;  /* 0x0000008000708947 */ /* 0x004fea0003800000 */
.L_x_142:
[----:B------:R-:W-:Y:S01]  /*1810*/  VIADD R12, R12, 0x1 ;  /* 0x000000010c0c7836 */ /* 0x000fe20000000000 */
[----:B------:R2:W-:Y:S04]  /*1820*/  SYNCS.ARRIVE.TRANS64.A1T0 RZ, [R2+URZ+0x1f0], RZ ;  /* 0x0001f0ff02ff79a7 */ /* 0x0005e800081000ff */
[----:B------:R-:W-:-:S04]  /*1830*/  ISETP.NE.AND P0, PT, R12, 0x2, PT ;  /* 0x000000020c00780c */ /* 0x000fc80003f05270 */
[----:B------:R-:W-:Y:S02]  /*1840*/  SEL R12, R12, RZ, P0 ;  /* 0x000000ff0c0c7207 */ /* 0x000fe40000000000 */
[----:B--2---:R-:W-:-:S04]  /*1850*/  SEL R2, RZ, 0x1, P0 ;  /* 0x00000001ff027807 */ /* 0x004fc80000000000 */
[----:B------:R-:W-:-:S07]  /*1860*/  LOP3.LUT R11, R11, R2, RZ, 0x3c, !PT ;  /* 0x000000020b0b7212 */ /* 0x000fce00078e3cff */
.L_x_19:
[----:B------:R-:W-:Y:S01]  /*1870*/  UMOV UR4, 0x400 ;  /* 0x0000040000047882 */ /* 0x000fe20000000000 */
[----:B------:R-:W-:Y:S01]  /*1880*/  SHF.L.U32 R2, R17, 0x1f, RZ ;  /* 0x0000001f11027819 */ /* 0x000fe200000006ff */
[----:B-1----:R-:W-:Y:S01]  /*1890*/  ULEA UR4, UR37, UR4, 0x18 ;  /* 0x0000000425047291 */ /* 0x002fe2000f8ec0ff */
[----:B------:R-:W-:Y:S01]  /*18a0*/  R2UR UR34, R15 ;  /* 0x000000000f2272ca */ /* 0x000fe200000e0000 */
[----:B------:R-:W-:Y:S01]  /*18b0*/  UISETP.GE.U32.AND UP0, UPT, UR13, 0x3f, UPT ;  /* 0x0000003f0d00788c */ /* 0x000fe2000bf06070 */
[----:B------:R-:W-:Y:S01]  /*18c0*/  R2UR UR11, R14 ;  /* 0x000000000e0b72ca */ /* 0x000fe200000e0000 */
[----:B------:R-:W-:Y:S01]  /*18d0*/  ULEA UR8, UR6, UR4, 0x3 ;  /* 0x0000000406087291 */ /* 0x000fe2000f8e18ff */
[----:B------:R-:W-:-:S08]  /*18e0*/  UMOV UR24, URZ ;  /* 0x000000ff00187c82 */ /* 0x000fd00008000000 */
[----:B------:R1:W2:Y:S01]  /*18f0*/  SYNCS.PHASECHK.TRANS64.TRYWAIT P0, [UR8+0xa0], R2 ;  /* 0x0000a002ff0075a7 */ /* 0x0002a20008001108 */
[----:B------:R-:W-:Y:S02]  /*1900*/  USHF.L.U32 UR34, UR34, 0x6, URZ ;  /* 0x0000000622227899 */ /* 0x000fe400080006ff */
[----:B------:R-:W-:Y:S01]  /*1910*/  USHF.L.U32 UR11, UR11, 0x8, URZ ;  /* 0x000000080b0b7899 */ /* 0x000fe200080006ff */
[----:B------:R-:W-:Y:S11]  /*1920*/  BRA.U !UP0, `(.L_x_21) ;  /* 0x0000000108a87547 */ /* 0x000ff6000b800000 */
[----:B------:R-:W-:Y:S01]  /*1930*/  UMOV UR16, URZ ;  /* 0x000000ff00107c82 */ /* 0x000fe20008000000 */
[----:B------:R-:W-:-:S05]  /*1940*/  UMOV UR17, UR6 ;  /* 0x0000000600117c82 */ /* 0x000fca0008000000 */
.L_x_26:
[----:B-1----:R-:W-:Y:S01]  /*1950*/  ULEA UR33, UR17, UR4, 0x3 ;  /* 0x0000000411217291 */ /* 0x002fe2000f8e18ff */
[----:B--2---:R-:W-:Y:S01]  /*1960*/  @!P5 MOV R3, 0x2800 ;  /* 0x000028000003d802 */ /* 0x004fe20000000f00 */
[----:B--2---:R-:W-:Y:S10]  /*1970*/  @P0 BRA `(.L_x_22) ;  /* 0x00000000000c0947 */ /* 0x004ff40003800000 */
[----:B------:R-:W-:-:S04]  /*1980*/  SHF.L.U32 R4, R17, 0x1f, RZ ;  /* 0x0000001f11047819 */ /* 0x000fc800000006ff */
[----:B------:R-:W2:Y:S02]  /*1990*/  SYNCS.PHASECHK.TRANS64.TRYWAIT P0, [UR33+0xa0], R4 ;  /* 0x0000a004ff0075a7 */ /* 0x000ea40008001121 */
[----:B--2---:R-:W-:Y:S05]  /*19a0*/  @!P0 BRA `(.L_x_23) ;  /* 0x00000080001c8947 */ /* 0x004fea0003800000 */
.L_x_22:
[----:B------:R2:W-:Y:S01]  /*19b0*/  @!P5 SYNCS.ARRIVE.TRANS64 RZ, [UR33], R3 ;  /* 0x00000003ffffd9a7 */ /* 0x0005e20008000021 */
[----:B------:R-:W-:Y:S04]  /*19c0*/  BSSY.RECONVERGENT B0, `(.L_x_24) ;  /* 0x0000003000007945 */ /* 0x000fe80003800200 */
[----:B------:R-:W-:Y:S05]  /*19d0*/  @P4 BRA `(.L_x_25) ;  /* 0x0000000000044947 */ /* 0x000fea0003800000 */
[----:B------:R-:W-:Y:S05]  /*19e0*/  BPT.TRAP 0x1 ;  /* 0x000000040000795c */ /* 0x000fea0000300000 */
.L_x_25:
[----:B------:R-:W-:Y:S05]  /*19f0*/  BSYNC.RECONVERGENT B0 ;  /* 0x0000000000007941 */ /* 0x000fea0003800200 */
.L_x_24:
[----:B------:R-:W-:Y:S02]  /*1a00*/  UIADD3 UR6, UPT, UPT, UR17, 0x1, URZ ;  /* 0x0000000111067890 */ /* 0x000fe4000fffe0ff */
[----:B------:R-:W-:Y:S02]  /*1a10*/  ULEA UR32, UR17, UR4, 0xb ;  /* 0x0000000411207291 */ /* 0x000fe4000f8e58ff */
[----:B------:R-:W-:Y:S02]  /*1a20*/  UISETP.NE.AND UP0, UPT, UR6, 0x14, UPT ;  /* 0x000000140600788c */ /* 0x000fe4000bf05270 */
[----:B------:R-:W-:Y:S02]  /*1a30*/  UIADD3 UR26, UP1, UPT, UR22, 0x80, URZ ;  /* 0x00000080161a7890 */ /* 0x000fe4000ff3e0ff */
[----:B------:R-:W-:Y:S02]  /*1a40*/  USEL UR9, URZ, 0x1, UP0 ;  /* 0x00000001ff097887 */ /* 0x000fe40008000000 */
[----:B------:R-:W-:-:S02]  /*1a50*/  USEL UR6, UR6, URZ, UP0 ;  /* 0x000000ff06067287 */ /* 0x000fc40008000000 */
[----:B------:R-:W-:Y:S02]  /*1a60*/  UIADD3 UR20, UP0, UPT, UR22, 0x180, URZ ;  /* 0x0000018016147890 */ /* 0x000fe4000ff1e0ff */
[----:B------:R-:W-:Y:S01]  /*1a70*/  ULEA UR8, UR6, UR4, 0x3 ;  /* 0x0000000406087291 */ /* 0x000fe2000f8e18ff */
[----:B------:R-:W-:Y:S01]  /*1a80*/  LOP3.LUT R17, R17, UR9, RZ, 0x3c, !PT ;  /* 0x0000000911117c12 */ /* 0x000fe2000f8e3cff */
[----:B------:R-:W-:Y:S02]  /*1a90*/  USHF.L.U32 UR35, UR16, 0x5, URZ ;  /* 0x0000000510237899 */ /* 0x000fe400080006ff */
[----:B------:R-:W-:Y:S01]  /*1aa0*/  UIADD3.X UR27, UPT, UPT, URZ, UR23, URZ, UP1, !UPT ;  /* 0x00000017ff1b7290 */ /* 0x000fe20008ffe4ff */
[----:B-1----:R-:W-:Y:S01]  /*1ab0*/  SHF.L.U32 R2, R17, 0x1f, RZ ;  /* 0x0000001f11027819 */ /* 0x002fe200000006ff */
[----:B------:R-:W-:Y:S02]  /*1ac0*/  UIADD3 UR32, UPT, UPT, UR32, 0x6600, URZ ;  /* 0x0000660020207890 */ /* 0x000fe4000fffe0ff */
[----:B------:R-:W-:Y:S01]  /*1ad0*/  UIADD3.X UR21, UPT, UPT, URZ, UR23, URZ, UP0, !UPT ;  /* 0x00000017ff157290 */ /* 0x000fe200087fe4ff */
[----:B------:R1:W1:Y:S01]  /*1ae0*/  SYNCS.PHASECHK.TRANS64.TRYWAIT P0, [UR8+0xa0], R2 ;  /* 0x0000a002ff0075a7 */ /* 0x0002620008001108 */
[----:B------:R-:W-:Y:S01]  /*1af0*/  ULEA UR8, UR17, UR4, 0xd ;  /* 0x0000000411087291 */ /* 0x000fe2000f8e68ff */
[----:B------:R-:W-:Y:S01]  /*1b00*/  UMOV UR18, 0x0 ;  /* 0x0000000000127882 */ /* 0x000fe20000000000 */
[----:B------:R-:W-:-:S02]  /*1b10*/  UMOV UR19, 0x10000000 ;  /* 0x1000000000137882 */ /* 0x000fc40000000000 */
[----:B------:R-:W-:Y:S01]  /*1b20*/  UIADD3 UR8, UPT, UPT, UR8, 0x10600, URZ ;  /* 0x0001060008087890 */ /* 0x000fe2000fffe0ff */
[----:B------:R1:W-:Y:S01]  /*1b30*/  UTMALDG.3D [UR32], [UR26], desc[UR18] ;  /* 0x000012201a0075b4 */ /* 0x0003e20008011000 */
[----:B------:R-:W-:Y:S01]  /*1b40*/  UMOV UR12, UR36 ;  /* 0x00000024000c7c82 */ /* 0x000fe20008000000 */
[----:B------:R-:W-:Y:S01]  /*1b50*/  UMOV UR9, UR33 ;  /* 0x0000002100097c82 */ /* 0x000fe20008000000 */
[----:B------:R-:W-:Y:S01]  /*1b60*/  UMOV UR10, UR35 ;  /* 0x00000023000a7c82 */ /* 0x000fe20008000000 */
[----:B------:R-:W-:Y:S01]  /*1b70*/  UIADD3 UR16, UPT, UPT, UR16, 0x1, URZ ;  /* 0x0000000110107890 */ /* 0x000fe2000fffe0ff */
[----:B------:R-:W-:Y:S01]  /*1b80*/  UMOV UR24, UR5 ;  /* 0x0000000500187c82 */ /* 0x000fe20008000000 */
[----:B------:R-:W-:Y:S02]  /*1b90*/  UMOV UR17, UR6 ;  /* 0x0000000600117c82 */ /* 0x000fe40008000000 */
[----:B------:R1:W-:Y:S01]  /*1ba0*/  UTMALDG.3D [UR8], [UR20], desc[UR18] ;  /* 0x00001208140075b4 */ /* 0x0003e20008011000 */
[----:B------:R-:W-:-:S09]  /*1bb0*/  UISETP.NE.AND UP0, UPT, UR16, UR5, UPT ;  /* 0x000000051000728c */ /* 0x000fd2000bf05270 */
[----:B------:R-:W-:Y:S05]  /*1bc0*/  BRA.U UP0, `(.L_x_26) ;  /* 0xfffffffd00607547 */ /* 0x000fea000b83ffff */
.L_x_21:
[----:B-1----:R-:W-:Y:S01]  /*1bd0*/  ULEA UR8, UR6, UR4, 0x3 ;  /* 0x0000000406087291 */ /* 0x002fe2000f8e18ff */
[----:B------:R-:W-:Y:S01]  /*1be0*/  SHF.L.U32 R2, R17, 0x1f, RZ ;  /* 0x0000001f11027819 */ /* 0x000fe200000006ff */
[----:B------:R-:W-:Y:S01]  /*1bf0*/  @!P1 SYNCS.ARRIVE.TRANS64.A1T0 RZ, [UR4+0x188], RZ ;  /* 0x000188ffffff99a7 */ /* 0x000fe20008100004 */
[----:B------:R-:W-:-:S06]  /*1c00*/  UISETP.GT.AND UP0, UPT, UR15, UR14, UPT ;  /* 0x0000000e0f00728c */ /* 0x000fcc000bf04270 */
[----:B--2---:R1:W2:Y:S03]  /*1c10*/  SYNCS.PHASECHK.TRANS64.TRYWAIT P0, [UR8+0xa0], R2 ;  /* 0x0000a002ff0075a7 */ /* 0x0042a60008001108 */
[----:B------:R-:W-:Y:S05]  /*1c20*/  BRA.U !UP0, `(.L_x_27) ;  /* 0x0000000108ac7547 */ /* 0x000fea000b800000 */
[----:B------:R-:W-:Y:S01]  /*1c30*/  UIADD3 UR21, UPT, UPT, UR7, UR24, URZ ;  /* 0x0000001807157290 */ /* 0x000fe2000fffe0ff */
[----:B------:R-:W-:-:S11]  /*1c40*/  UMOV UR25, UR6 ;  /* 0x0000000600197c82 */ /* 0x000fd60008000000 */
.L_x_32:
[----:B-1----:R-:W-:Y:S01]  /*1c50*/  ULEA UR17, UR25, UR4, 0x3 ;  /* 0x0000000419117291 */ /* 0x002fe2000f8e18ff */
[----:B--2---:R-:W-:Y:S01]  /*1c60*/  @!P5 MOV R3, 0x2800 ;  /* 0x000028000003d802 */ /* 0x004fe20000000f00 */
[----:B--2---:R-:W-:Y:S10]  /*1c70*/  @P0 BRA `(.L_x_28) ;  /* 0x00000000000c0947 */ /* 0x004ff40003800000 */
[----:B------:R-:W-:-:S04]  /*1c80*/  SHF.L.U32 R4, R17, 0x1f, RZ ;  /* 0x0000001f11047819 */ /* 0x000fc800000006ff */
[----:B------:R-:W2:Y:S02]  /*1c90*/  SYNCS.PHASECHK.TRANS64.TRYWAIT P0, [UR17+0xa0], R4 ;  /* 0x0000a004ff0075a7 */ /* 0x000ea40008001111 */
[----:B--2---:R-:W-:Y:S05]  /*1ca0*/  @!P0 BRA `(.L_x_29) ;  /* 0x0000007c00748947 */ /* 0x004fea0003800000 */
.L_x_28:
[----:B------:R2:W-:Y:S01]  /*1cb0*/  @!P5 SYNCS.ARRIVE.TRANS64 RZ, [UR17], R3 ;  /* 0x00000003ffffd9a7 */ /* 0x0005e20008000011 */
[----:B------:R-:W-:Y:S04]  /*1cc0*/  BSSY.RECONVERGENT B0, `(.L_x_30) ;  /* 0x0000003000007945 */ /* 0x000fe80003800200 */
[----:B------:R-:W-:Y:S05]  /*1cd0*/  @P4 BRA `(.L_x_31) ;  /* 0x0000000000044947 */ /* 0x000fea0003800000 */
[----:B------:R-:W-:Y:S05]  /*1ce0*/  BPT.TRAP 0x1 ;  /* 0x000000040000795c */ /* 0x000fea0000300000 */
.L_x_31:
[----:B------:R-:W-:Y:S05]  /*1cf0*/  BSYNC.RECONVERGENT B0 ;  /* 0x0000000000007941 */ /* 0x000fea0003800200 */
.L_x_30:
        /* <DEDUP_REMOVED lines=10> */
[----:B------:R-:W-:Y:S01]  /*1da0*/  UIADD3 UR16, UPT, UPT, UR16, 0x6600, URZ ;  /* 0x0000660010107890 */ /* 0x000fe2000fffe0ff */
[----:B-1----:R-:W-:Y:S01]  /*1db0*/  SHF.L.U32 R2, R17, 0x1f, RZ ;  /* 0x0000001f11027819 */ /* 0x002fe200000006ff */
[----:B------:R-:W-:Y:S02]  /*1dc0*/  UIADD3.X UR31, UPT, UPT, URZ, UR23, URZ, UP1, !UPT ;  /* 0x00000017ff1f7290 */ /* 0x000fe40008ffe4ff */
[----:B------:R-:W-:Y:S01]  /*1dd0*/  UIADD3.X UR29, UPT, UPT, URZ, UR23, URZ, UP0, !UPT ;  /* 0x00000017ff1d7290 */ /* 0x000fe200087fe4ff */
[----:B------:R1:W1:Y:S01]  /*1de0*/  SYNCS.PHASECHK.TRANS64.TRYWAIT P0, [UR8+0xa0], R2 ;  /* 0x0000a002ff0075a7 */ /* 0x0002620008001108 */
[----:B------:R-:W-:Y:S01]  /*1df0*/  ULEA UR8, UR25, UR4, 0xd ;  /* 0x0000000419087291 */ /* 0x000fe2000f8e68ff */
[----:B------:R-:W-:Y:S01]  /*1e00*/  UMOV UR26, 0x0 ;  /* 0x00000000001a7882 */ /* 0x000fe20000000000 */
[----:B------:R-:W-:-:S02]  /*1e10*/  UMOV UR27, 0x10000000 ;  /* 0x10000000001b7882 */ /* 0x000fc40000000000 */
[----:B------:R-:W-:Y:S01]  /*1e20*/  UIADD3 UR8, UPT, UPT, UR8, 0x10600, URZ ;  /* 0x0001060008087890 */ /* 0x000fe2000fffe0ff */
[----:B------:R-:W-:Y:S01]  /*1e30*/  UMOV UR18, UR34 ;  /* 0x0000002200127c82 */ /* 0x000fe20008000000 */
[----:B------:R-:W-:Y:S01]  /*1e40*/  UMOV UR20, UR36 ;  /* 0x0000002400147c82 */ /* 0x000fe20008000000 */
[----:B------:R-:W-:Y:S01]  /*1e50*/  UMOV UR12, UR36 ;  /* 0x00000024000c7c82 */ /* 0x000fe20008000000 */
[----:B------:R-:W-:Y:S01]  /*1e60*/  UMOV UR9, UR17 ;  /* 0x0000001100097c82 */ /* 0x000fe20008000000 */
[----:B------:R-:W-:Y:S01]  /*1e70*/  UMOV UR10, UR19 ;  /* 0x00000013000a7c82 */ /* 0x000fe20008000000 */
[----:B------:R1:W-:Y:S01]  /*1e80*/  UTMALDG.3D [UR16], [UR30], desc[UR26] ;  /* 0x00001a101e0075b4 */ /* 0x0003e20008011000 */
[----:B------:R-:W-:Y:S01]  /*1e90*/  UIADD3 UR24, UPT, UPT, UR24, 0x1, URZ ;  /* 0x0000000118187890 */ /* 0x000fe2000fffe0ff */
[----:B------:R-:W-:-:S03]  /*1ea0*/  UMOV UR25, UR6 ;  /* 0x0000000600197c82 */ /* 0x000fc60008000000 */
[----:B------:R-:W-:Y:S01]  /*1eb0*/  UISETP.NE.AND UP0, UPT, UR24, UR21, UPT ;  /* 0x000000151800728c */ /* 0x000fe2000bf05270 */
[----:B------:R1:W-:Y:S08]  /*1ec0*/  UTMALDG.3D [UR8], [UR28], desc[UR26] ;  /* 0x00001a081c0075b4 */ /* 0x0003f00008011000 */
[----:B------:R-:W-:Y:S05]  /*1ed0*/  BRA.U UP0, `(.L_x_32) ;  /* 0xfffffffd005c7547 */ /* 0x000fea000b83ffff */
.L_x_27:
[C---:B-1----:R-:W-:Y:S01]  /*1ee0*/  LEA R2, R16.reuse, UR4, 0x3 ;  /* 0x0000000410027c11 */ /* 0x042fe2000f8e18ff */
[----:B------:R-:W-:Y:S01]  /*1ef0*/  NOP ;  /* 0x0000000000007918 */ /* 0x000fe20000000000 */
[----:B--2---:R-:W-:Y:S02]  /*1f00*/  SHF.L.U32 R3, R13, 0x1f, RZ ;  /* 0x0000001f0d037819 */ /* 0x004fe400000006ff */
[----:B------:R-:W-:Y:S02]  /*1f10*/  LEA R4, R16, UR4, 0x4 ;  /* 0x0000000410047c11 */ /* 0x000fe4000f8e20ff */
[----:B------:R-:W1:Y:S02]  /*1f20*/  SYNCS.PHASECHK.TRANS64.TRYWAIT P0, [R2+URZ+0x190], R3 ;  /* 0x00019003020075a7 */ /* 0x000e6400080011ff */
[----:B-1----:R-:W-:Y:S05]  /*1f30*/  @!P0 BRA `(.L_x_33) ;  /* 0x0000007800e88947 */ /* 0x002fea0003800000 */
.L_x_145:
[----:B------:R-:W2:Y:S01]  /*1f40*/  LDS.128 R4, [R4+0x220] ;  /* 0x0002200004047984 */ /* 0x000ea20000000c00 */
[----:B---3--:R-:W-:Y:S01]  /*1f50*/  ISETP.GE.AND P0, PT, R40, 0x1, PT ;  /* 0x000000012800780c */ /* 0x008fe20003f06270 */
[----:B-1----:R-:W-:Y:S01]  /*1f60*/  VIADD R2, R2, 0x1a0 ;  /* 0x000001a002027836 */ /* 0x002fe20000000000 */
[----:B------:R-:W-:Y:S01]  /*1f70*/  @!PT LDS RZ, [RZ] ;  /* 0x00000000fffff984 */ /* 0x000fe20000000800 */
[----:B------:R-:W-:Y:S01]  /*1f80*/  @!PT LDS RZ, [RZ] ;  /* 0x00000000fffff984 */ /* 0x000fe20000000800 */
[----:B------:R-:W-:Y:S01]  /*1f90*/  @!PT LDS RZ, [RZ] ;  /* 0x00000000fffff984 */ /* 0x000fe20000000800 */
[----:B------:R-:W-:Y:S01]  /*1fa0*/  @!PT LDS RZ, [RZ] ;  /* 0x00000000fffff984 */ /* 0x000fe20000000800 */
[----:B------:R1:W-:Y:S06]  /*1fb0*/  MEMBAR.ALL.CTA ;  /* 0x0000000000007992 */ /* 0x0003ec0000008000 */
[----:B-1----:R-:W1:Y:S01]  /*1fc0*/  FENCE.VIEW.ASYNC.S ;  /* 0x00000000000073c6 */ /* 0x002e620000000000 */
[----:B------:R-:W-:-:S04]  /*1fd0*/  PRMT R2, RZ, 0x654, R2 ;  /* 0x00000654ff027816 */ /* 0x000fc80000000002 */
[----:B-1----:R1:W-:Y:S01]  /*1fe0*/  SYNCS.ARRIVE.TRANS64.RED.A1T0 RZ, [R2+URZ], RZ ;  /* 0x000000ff02ff79a7 */ /* 0x0023e200081004ff */
[----:B--2---:R-:W-:-:S13]  /*1ff0*/  LOP3.LUT P2, RZ, R6, 0x1, RZ, 0xc0, !PT ;  /* 0x0000000106ff7812 */ /* 0x004fda000784c0ff */
[----:B------:R-:W-:Y:S01]  /*2000*/  @P2 SHF.R.U32.HI R3, RZ, 0x10, R5 ;  /* 0x00000010ff032819 */ /* 0x000fe20000011605 */
[----:B------:R-:W-:Y:S01]  /*2010*/  VOTEU.ANY UP0, P2 ;  /* 0x0000000000ff7886 */ /* 0x000fe20001000100 */
[----:B------:R-:W-:Y:S02]  /*2020*/  @P2 MOV R10, R4 ;  /* 0x00000004000a2202 */ /* 0x000fe40000000f00 */
[----:B------:R-:W-:Y:S02]  /*2030*/  @P2 R2UR.BROADCAST UR8, R3 ;  /* 0x00000000030822ca */ /* 0x000fe400008e0000 */
[----:B------:R-:W-:-:S11]  /*2040*/  @P2 LOP3.LUT R9, R5, 0xffff, RZ, 0xc0, !PT ;  /* 0x0000ffff05092812 */ /* 0x000fd600078ec0ff */
[----:B------:R-:W-:Y:S01]  /*2050*/  @UP0 UMOV UR36, UR8 ;  /* 0x0000000800240c82 */ /* 0x000fe20008000000 */
[----:B-1----:R-:W-:Y:S05]  /*2060*/  @!P0 BRA `(.L_x_34) ;  /* 0x0000000000b88947 */ /* 0x002fea0003800000 */
[----:B------:R-:W4:Y:S01]  /*2070*/  LDC.64 R4, c[0x0][0xb18] ;  /* 0x0002c600ff047b82 */ /* 0x000f220000000a00 */
[----:B------:R-:W-:-:S07]  /*2080*/  ISETP.NE.AND P3, PT, R40, 0x1, PT ;  /* 0x000000012800780c */ /* 0x000fce0003f65270 */
[----:B------:R-:W1:Y:S08]  /*2090*/  LDC.64 R6, c[0x0][0xb10] ;  /* 0x0002c400ff067b82 */ /* 0x000e700000000a00 */
[----:B------:R-:W2:Y:S08]  /*20a0*/  LDC R14, c[0x0][0xb20] ;  /* 0x0002c800ff0e7b82 */ /* 0x000eb00000000800 */
[----:B------:R-:W3:Y:S01]  /*20b0*/  LDC R15, c[0x0][0xb0c] ;  /* 0x0002c300ff0f7b82 */ /* 0x000ee20000000800 */
[----:B----4-:R-:W-:Y:S01]  /*20c0*/  IMAD.HI.U32 R19, R0, R5, RZ ;  /* 0x0000000500137227 */ /* 0x010fe200078e00ff */
[----:B------:R-:W-:-:S03]  /*20d0*/  ISETP.NE.AND P0, PT, R4, 0x1, PT ;  /* 0x000000010400780c */ /* 0x000fc60003f05270 */
[----:B------:R-:W-:-:S03]  /*20e0*/  IMAD.HI.U32 R5, R9, R5, RZ ;  /* 0x0000000509057227 */ /* 0x000fc600078e00ff */
[----:B------:R-:W4:Y:S01]  /*20f0*/  LDC.64 R2, c[0x0][0xb28] ;  /* 0x0002ca00ff027b82 */ /* 0x000f220000000a00 */
[----:B-1----:R-:W-:-:S04]  /*2100*/  IMAD.HI.U32 R20, R8, R6, RZ ;  /* 0x0000000608147227 */ /* 0x002fc800078e00ff */
[----:B------:R-:W-:Y:S01]  /*2110*/  IMAD.HI.U32 R21, R10, R6, RZ ;  /* 0x000000060a157227 */ /* 0x000fe200078e00ff */
[----:B------:R-:W-:Y:S02]  /*2120*/  SHF.R.U32.HI R20, RZ, R7, R20 ;  /* 0x00000007ff147219 */ /* 0x000fe40000011614 */
[-C--:B--2---:R-:W-:Y:S02]  /*2130*/  SHF.R.U32.HI R19, RZ, R14.reuse, R19 ;  /* 0x0000000eff137219 */ /* 0x084fe40000011613 */
[----:B------:R-:W-:Y:S02]  /*2140*/  SHF.R.U32.HI R5, RZ, R14, R5 ;  /* 0x0000000eff057219 */ /* 0x000fe40000011605 */
[----:B------:R-:W-:Y:S02]  /*2150*/  SEL R19, R0, R19, !P0 ;  /* 0x0000001300137207 */ /* 0x000fe40004000000 */
[----:B------:R-:W-:Y:S02]  /*2160*/  SHF.R.U32.HI R21, RZ, R7, R21 ;  /* 0x00000007ff157219 */ /* 0x000fe40000011615 */
[----:B---3--:R-:W-:-:S02]  /*2170*/  ISETP.NE.AND P1, PT, R15, 0x1, PT ;  /* 0x000000010f00780c */ /* 0x008fc40003f25270 */
[----:B------:R-:W-:Y:S02]  /*2180*/  SEL R5, R9, R5, !P0 ;  /* 0x0000000509057207 */ /* 0x000fe40004000000 */
[----:B------:R-:W-:Y:S02]  /*2190*/  SEL R20, R8, R20, !P1 ;  /* 0x0000001408147207 */ /* 0x000fe40004800000 */
[----:B------:R-:W-:Y:S01]  /*21a0*/  SEL R21, R10, R21, !P1 ;  /* 0x000000150a157207 */ /* 0x000fe20004800000 */
[----:B----4-:R-:W-:-:S04]  /*21b0*/  IMAD.HI.U32 R18, R19, R2, RZ ;  /* 0x0000000213127227 */ /* 0x010fc800078e00ff */
        /* <DEDUP_REMOVED lines=10> */
[----:B------:R-:W-:-:S04]  /*2260*/  @!P0 IMAD.HI.U32 R7, R21, R2, RZ ;  /* 0x0000000215078227 */ /* 0x000fc800078e00ff */
[----:B------:R-:W-:Y:S01]  /*2270*/  IMAD.MOV R2, RZ, RZ, -R6 ;  /* 0x000000ffff027224 */ /* 0x000fe200078e0a06 */
[----:B------:R-:W-:Y:S02]  /*2280*/  @!P0 SHF.R.U32.HI R3, RZ, R3, R7 ;  /* 0x00000003ff038219 */ /* 0x000fe40000011607 */
[----:B------:R-:W-:Y:S01]  /*2290*/  IADD3 R7, PT, PT, -R5, RZ, RZ ;  /* 0x000000ff05077210 */ /* 0x000fe20007ffe1ff */
[----:B------:R-:W-:Y:S01]  /*22a0*/  IMAD R2, R40, R2, R5 ;  /* 0x0000000228027224 */ /* 0x000fe200078e0205 */
        /* <DEDUP_REMOVED lines=10> */
.L_x_34:
[----:B------:R-:W1:Y:S02]  /*2350*/  LDCU UR8, c[0x0][0xb30] ;  /* 0x00016600ff0877ac */ /* 0x000e640008000800 */
[----:B-1----:R-:W-:-:S09]  /*2360*/  UISETP.NE.AND UP0, UPT, UR8, 0x1, UPT ;  /* 0x000000010800788c */ /* 0x002fd2000bf05270 */
[----:B------:R-:W-:Y:S05]  /*2370*/  BRA.U UP0, `(.L_x_35) ;  /* 0x0000000100407547 */ /* 0x000fea000b800000 */
[----:B------:R-:W1:Y:S08]  /*2380*/  LDC.64 R4, c[0x0][0xb10] ;  /* 0x0002c400ff047b82 */ /* 0x000e700000000a00 */
[----:B------:R-:W2:Y:S08]  /*2390*/  LDC.64 R2, c[0x0][0xb18] ;  /* 0x0002c600ff027b82 */ /* 0x000eb00000000a00 */
[----:B------:R-:W3:Y:S08]  /*23a0*/  LDC R6, c[0x0][0xb20] ;  /* 0x0002c800ff067b82 */ /* 0x000ef00000000800 */
[----:B------:R-:W4:Y:S01]  /*23b0*/  LDC R7, c[0x0][0xb0c] ;  /* 0x0002c300ff077b82 */ /* 0x000f220000000800 */
[----:B-1----:R-:W-:-:S05]  /*23c0*/  IMAD.HI.U32 R4, R10, R4, RZ ;  /* 0x000000040a047227 */ /* 0x002fca00078e00ff */
[----:B------:R-:W-:Y:S01]  /*23d0*/  SHF.R.U32.HI R4, RZ, R5, R4 ;  /* 0x00000005ff047219 */ /* 0x000fe20000011604 */
[----:B--2---:R-:W-:Y:S01]  /*23e0*/  IMAD.HI.U32 R3, R9, R3, RZ ;  /* 0x0000000309037227 */ /* 0x004fe200078e00ff */
[----:B------:R-:W-:-:S04]  /*23f0*/  ISETP.NE.AND P0, PT, R2, 0x1, PT ;  /* 0x000000010200780c */ /* 0x000fc80003f05270 */
[----:B---3--:R-:W-:-:S04]  /*2400*/  SHF.R.U32.HI R3, RZ, R6, R3 ;  /* 0x00000006ff037219 */ /* 0x008fc80000011603 */
[----:B------:R-:W-:Y:S02]  /*2410*/  SEL R3, R9, R3, !P0 ;  /* 0x0000000309037207 */ /* 0x000fe40004000000 */
[----:B----4-:R-:W-:-:S04]  /*2420*/  ISETP.NE.AND P1, PT, R7, 0x1, PT ;  /* 0x000000010700780c */ /* 0x010fc80003f25270 */
[----:B------:R-:W-:-:S05]  /*2430*/  SEL R4, R10, R4, !P1 ;  /* 0x000000040a047207 */ /* 0x000fca0004800000 */
[----:B------:R-:W-:Y:S02]  /*2440*/  IMAD.IADD R5, R3, 0x1, -R4 ;  /* 0x0000000103057824 */ /* 0x000fe400078e0a04 */
[----:B------:R-:W-:Y:S02]  /*2450*/  IMAD.IADD R3, R4, 0x1, -R3 ;  /* 0x0000000104037824 */ /* 0x000fe400078e0a03 */
[----:B------:R-:W-:Y:S02]  /*2460*/  IMAD R10, R5, R7, R10 ;  /* 0x00000007050a7224 */ /* 0x000fe400078e020a */
[----:B------:R-:W-:-:S07]  /*2470*/  IMAD R9, R3, R2, R9 ;  /* 0x0000000203097224 */ /* 0x000fce00078e0209 */
.L_x_35:
[----:B------:R-:W-:Y:S01]  /*2480*/  VIADD R16, R16, 0x1 ;  /* 0x0000000110107836 */ /* 0x000fe20000000000 */
[----:B------:R-:W-:Y:S01]  /*2490*/  PLOP3.LUT P1, PT, PT, PT, PT, 0x80, 0x8 ;  /* 0x000000000008781c */ /* 0x000fe20003f2f070 */
[----:B------:R-:W-:Y:S02]  /*24a0*/  IMAD.IADD R15, R10, 0x1, R95 ;  /* 0x000000010a0f7824 */ /* 0x000fe400078e025f */
[----:B------:R-:W-:Y:S01]  /*24b0*/  IMAD.IADD R14, R9, 0x1, R94 ;  /* 0x00000001090e7824 */ /* 0x000fe200078e025e */
[----:B------:R-:W-:-:S04]  /*24c0*/  ISETP.NE.AND P0, PT, R16, 0x2, PT ;  /* 0x000000021000780c */ /* 0x000fc80003f05270 */
[----:B------:R-:W-:Y:S02]  /*24d0*/  SEL R2, RZ, 0x1, P0 ;  /* 0x00000001ff027807 */ /* 0x000fe40000000000 */
[----:B------:R-:W-:Y:S02]  /*24e0*/  SEL R16, R16, RZ, P0 ;  /* 0x000000ff10107207 */ /* 0x000fe40000000000 */
[----:B------:R-:W-:Y:S01]  /*24f0*/  LOP3.LUT R13, R13, R2, RZ, 0x3c, !PT ;  /* 0x000000020d0d7212 */ /* 0x000fe200078e3cff */
[----:B------:R-:W-:Y:S06]  /*2500*/  @P2 BRA `(.L_x_36) ;  /* 0xfffffff000982947 */ /* 0x000fec000383ffff */
[----:B------:R-:W-:Y:S01]  /*2510*/  UIADD3 UR4, UPT, UPT, UR4, 0xa0, URZ ;  /* 0x000000a004047890 */ /* 0x000fe2000fffe0ff */
[----:B------:R-:W-:-:S03]  /*2520*/  SHF.L.U32 R2, R17, 0x1f, RZ ;  /* 0x0000001f11027819 */ /* 0x000fc600000006ff */
[----:B------:R-:W-:-:S09]  /*2530*/  ULEA UR5, UR6, UR4, 0x3 ;  /* 0x0000000406057291 */ /* 0x000fd2000f8e18ff */
[----:B------:R-:W1:Y:S02]  /*2540*/  SYNCS.PHASECHK.TRANS64.TRYWAIT P0, [UR5], R2 ;  /* 0x00000002ff0075a7 */ /* 0x000e640008001105 */
[----:B-1----:R-:W-:Y:S05]  /*2550*/  @!P0 BRA `(.L_x_37) ;  /* 0x0000007400748947 */ /* 0x002fea0003800000 */
.L_x_147:
[----:B------:R-:W-:-:S04]  /*2560*/  UIADD3 UR6, UPT, UPT, UR6, 0x1, URZ ;  /* 0x0000000106067890 */ /* 0x000fc8000fffe0ff */
[----:B------:R-:W-:-:S04]  /*2570*/  UISETP.NE.AND UP0, UPT, UR6, 0x14, UPT ;  /* 0x000000140600788c */ /* 0x000fc8000bf05270 */
[----:B------:R-:W-:Y:S02]  /*2580*/  USEL UR7, URZ, 0x1, UP0 ;  /* 0x00000001ff077887 */ /* 0x000fe40008000000 */
[----:B------:R-:W-:-:S04]  /*2590*/  USEL UR6, UR6, URZ, UP0 ;  /* 0x000000ff06067287 */ /* 0x000fc80008000000 */
[----:B------:R-:W-:Y:S01]  /*25a0*/  ULEA UR5, UR6, UR4, 0x3 ;  /* 0x0000000406057291 */ /* 0x000fe2000f8e18ff */
[----:B-1----:R-:W-:-:S04]  /*25b0*/  LOP3.LUT R2, R17, UR7, RZ, 0x3c, !PT ;  /* 0x0000000711027c12 */ /* 0x002fc8000f8e3cff */
[----:B------:R-:W-:-:S04]  /*25c0*/  SHF.L.U32 R3, R2, 0x1f, RZ ;  /* 0x0000001f02037819 */ /* 0x000fc800000006ff */
[----:B------:R-:W1:Y:S02]  /*25d0*/  SYNCS.PHASECHK.TRANS64.TRYWAIT P0, [UR5], R3 ;  /* 0x00000003ff0075a7 */ /* 0x000e640008001105 */
[----:B-1----:R-:W-:Y:S05]  /*25e0*/  @!P0 BRA `(.L_x_38) ;  /* 0x0000007400688947 */ /* 0x002fea0003800000 */
.L_x_149:
[----:B------:R-:W-:-:S04]  /*25f0*/  UIADD3 UR6, UPT, UPT, UR6, 0x1, URZ ;  /* 0x0000000106067890 */ /* 0x000fc8000fffe0ff */
[----:B------:R-:W-:-:S04]  /*2600*/  UISETP.NE.AND UP0, UPT, UR6, 0x14, UPT ;  /* 0x000000140600788c */ /* 0x000fc8000bf05270 */
[----:B------:R-:W-:Y:S02]  /*2610*/  USEL UR7, URZ, 0x1, UP0 ;  /* 0x00000001ff077887 */ /* 0x000fe40008000000 */
[----:B------:R-:W-:-:S04]  /*2620*/  USEL UR6, UR6, URZ, UP0 ;  /* 0x000000ff06067287 */ /* 0x000fc80008000000 */
[----:B------:R-:W-:Y:S01]  /*2630*/  ULEA UR5, UR6, UR4, 0x3 ;  /* 0x0000000406057291 */ /* 0x000fe2000f8e18ff */
[----:B------:R-:W-:-:S04]  /*2640*/  LOP3.LUT R2, R2, UR7, RZ, 0x3c, !PT ;  /* 0x0000000702027c12 */ /* 0x000fc8000f8e3cff */
[----:B-1----:R-:W-:-:S04]  /*2650*/  SHF.L.U32 R3, R2, 0x1f, RZ ;  /* 0x0000001f02037819 */ /* 0x002fc800000006ff */
[----:B------:R-:W1:Y:S02]  /*2660*/  SYNCS.PHASECHK.TRANS64.TRYWAIT P0, [UR5], R3 ;  /* 0x00000003ff0075a7 */ /* 0x000e640008001105 */
[----:B-1----:R-:W-:Y:S05]  /*2670*/  @!P0 BRA `(.L_x_39) ;  /* 0x00000074005c8947 */ /* 0x002fea0003800000 */
.L_x_151:
        /* <DEDUP_REMOVED lines=9> */
.L_x_153:
        /* <DEDUP_REMOVED lines=9> */
.L_x_155:
        /* <DEDUP_REMOVED lines=9> */
.L_x_157:
        /* <DEDUP_REMOVED lines=9> */
.L_x_159:
        /* <DEDUP_REMOVED lines=9> */
.L_x_161:
        /* <DEDUP_REMOVED lines=9> */
.L_x_163:
        /* <DEDUP_REMOVED lines=9> */
.L_x_165:
        /* <DEDUP_REMOVED lines=9> */
.L_x_167:
        /* <DEDUP_REMOVED lines=9> */
.L_x_169:
        /* <DEDUP_REMOVED lines=9> */
.L_x_171:
        /* <DEDUP_REMOVED lines=9> */
.L_x_173:
        /* <DEDUP_REMOVED lines=9> */
.L_x_175:
        /* <DEDUP_REMOVED lines=9> */
.L_x_177:
        /* <DEDUP_REMOVED lines=9> */
.L_x_179:
        /* <DEDUP_REMOVED lines=9> */
.L_x_181:
        /* <DEDUP_REMOVED lines=9> */
.L_x_183:
[----:B------:R-:W-:-:S04]  /*2f80*/  UIADD3 UR6, UPT, UPT, UR6, 0x1, URZ ;  /* 0x0000000106067890 */ /* 0x000fc8000fffe0ff */
[----:B------:R-:W-:-:S04]  /*2f90*/  UISETP.NE.AND UP0, UPT, UR6, 0x14, UPT ;  /* 0x000000140600788c */ /* 0x000fc8000bf05270 */
[----:B------:R-:W-:Y:S02]  /*2fa0*/  USEL UR5, URZ, 0x1, UP0 ;  /* 0x00000001ff057887 */ /* 0x000fe40008000000 */
[----:B------:R-:W-:-:S04]  /*2fb0*/  USEL UR6, UR6, URZ, UP0 ;  /* 0x000000ff06067287 */ /* 0x000fc80008000000 */
[----:B------:R-:W-:Y:S01]  /*2fc0*/  ULEA UR6, UR6, UR4, 0x3 ;  /* 0x0000000406067291 */ /* 0x000fe2000f8e18ff */
[----:B------:R-:W-:-:S04]  /*2fd0*/  LOP3.LUT R2, R2, UR5, RZ, 0x3c, !PT ;  /* 0x0000000502027c12 */ /* 0x000fc8000f8e3cff */
[----:B------:R-:W-:Y:S01]  /*2fe0*/  SHF.L.U32 R2, R2, 0x1f, RZ ;  /* 0x0000001f02027819 */ /* 0x000fe200000006ff */
[----:B-1--4-:R-:W-:-:S07]  /*2ff0*/  IMAD.U32 R0, RZ, RZ, UR6 ;  /* 0x00000006ff007e24 */ /* 0x012fce000f8e00ff */
.L_x_56:
[----:B-1----:R1:W2:Y:S02]  /*3000*/  SYNCS.PHASECHK.TRANS64.TRYWAIT P0, [R0+URZ], R2 ;  /* 0x00000002000075a7 */ /* 0x0022a400080011ff */
[----:B--2---:R-:W-:Y:S05]  /*3010*/  @!P0 NANOSLEEP.SYNCS 0x989680 ;  /* 0x009896800000895d */ /* 0x004fea0003900000 */
[----:B------:R-:W2:Y:S02]  /*3020*/  @!P0 SYNCS.PHASECHK.TRANS64 P0, [R0+URZ], R2 ;  /* 0x00000002000085a7 */ /* 0x000ea400080010ff */
[----:B--2---:R-:W-:Y:S05]  /*3030*/  @P0 EXIT ;  /* 0x000000000000094d */ /* 0x004fea0003800000 */
[----:B------:R-:W-:Y:S05]  /*3040*/  BRA `(.L_x_56) ;  /* 0xfffffffc00ec7947 */ /* 0x000fea000383ffff */
.L_x_18:
[----:B------:R-:W-:-:S04]  /*3050*/  UISETP.NE.AND UP1, UPT, UR37, URZ, UPT ;  /* 0x000000ff2500728c */ /* 0x000fc8000bf25270 */
[----:B------:R-:W-:-:S09]  /*3060*/  UISETP.NE.OR UP1, UPT, UR8, 0x1, UP1 ;  /* 0x000000010800788c */ /* 0x000fd20008f25670 */
[----:B------:R-:W-:Y:S05]  /*3070*/  BRA.U UP1, `(.L_x_57) ;  /* 0x0000000501487547 */ /* 0x000fea000b800000 */
[----:B------:R-:W-:Y:S01]  /*3080*/  ISETP.NE.AND P2, PT, R2, RZ, PT ;  /* 0x000000ff0200720c */ /* 0x000fe20003f45270 */
[----:B------:R-:W-:Y:S01]  /*3090*/  IMAD.MOV.U32 R12, RZ, RZ, 0x1 ;  /* 0x00000001ff0c7424 */ /* 0x000fe200078e00ff */
[----:B------:R-:W-:Y:S02]  /*30a0*/  CS2R R10, SRZ ;  /* 0x00000000000a7805 */ /* 0x000fe4000001ff00 */
[----:B------:R-:W-:Y:S01]  /*30b0*/  CS2R R8, SRZ ;  /* 0x0000000000087805 */ /* 0x000fe2000001ff00 */
[----:B------:R-:W-:Y:S01]  /*30c0*/  UMOV UR4, 0x400 ;  /* 0x0000040000047882 */ /* 0x000fe20000000000 */
[----:B------:R-:W-:Y:S01]  /*30d0*/  UMOV UR6, URZ ;  /* 0x000000ff00067c82 */ /* 0x000fe20008000000 */
[----:B------:R-:W-:-:S12]  /*30e0*/  ULEA UR37, UR37, UR4, 0x18 ;  /* 0x0000000425257291 */ /* 0x000fd8000f8ec0ff */
.L_x_61:
[----:B------:R-:W-:Y:S02]  /*30f0*/  LEA R0, R8, UR37, 0x3 ;  /* 0x0000002508007c11 */ /* 0x000fe4000f8e18ff */
[----:B------:R-:W-:-:S03]  /*3100*/  SHF.L.U32 R4, R9, 0x1f, RZ ;  /* 0x0000001f09047819 */ /* 0x000fc600000006ff */
[----:B------:R-:W-:Y:S01]  /*3110*/  VIADD R5, R0, 0x200 ;  /* 0x0000020000057836 */ /* 0x000fe20000000000 */
[----:B------:R-:W1:Y:S02]  /*3120*/  SYNCS.PHASECHK.TRANS64.TRYWAIT P0, [R0+URZ+0x1f0], R4 ;  /* 0x0001f004000075a7 */ /* 0x000e6400080011ff */
[----:B-1----:R-:W-:Y:S05]  /*3130*/  @!P0 BRA `(.L_x_58) ;  /* 0x0000007000448947 */ /* 0x002fea0003800000 */
.L_x_184:
[----:B------:R-:W-:Y:S01]  /*3140*/  ULEA UR5, UR6, UR37, 0x3 ;  /* 0x0000002506057291 */ /* 0x000fe2000f8e18ff */
[----:B-1----:R-:W-:Y:S01]  /*3150*/  PRMT R0, RZ, 0x654, R5 ;  /* 0x00000654ff007816 */ /* 0x002fe20000000005 */
[----:B------:R-:W-:Y:S01]  /*3160*/  @!P2 IMAD.MOV.U32 R4, RZ, RZ, 0x10 ;  /* 0x00000010ff04a424 */ /* 0x000fe200078e00ff */
[----:B------:R-:W-:Y:S01]  /*3170*/  SHF.L.U32 R5, R12, 0x1f, RZ ;  /* 0x0000001f0c057819 */ /* 0x000fe200000006ff */
[----:B------:R-:W-:Y:S01]  /*3180*/  UIADD3 UR4, UPT, UPT, UR5, 0x190, URZ ;  /* 0x0000019005047890 */ /* 0x000fe2000fffe0ff */
[----:B------:R1:W-:Y:S05]  /*3190*/  SYNCS.ARRIVE.TRANS64.RED.A1T0 RZ, [R0+URZ], RZ ;  /* 0x000000ff00ff79a7 */ /* 0x0003ea00081004ff */
[----:B------:R-:W-:Y:S01]  /*31a0*/  IMAD.U32 R6, RZ, RZ, UR4 ;  /* 0x00000004ff067e24 */ /* 0x000fe2000f8e00ff */
[----:B------:R-:W2:Y:S04]  /*31b0*/  SYNCS.PHASECHK.TRANS64.TRYWAIT P0, [UR5+0x1a0], R5 ;  /* 0x0001a005ff0075a7 */ /* 0x000ea80008001105 */
[----:B------:R-:W-:Y:S01]  /*31c0*/  PRMT R6, R2, 0x654, R6 ;  /* 0x0000065402067816 */ /* 0x000fe20000000006 */
[----:B-12---:R-:W-:Y:S06]  /*31d0*/  @!P0 BRA `(.L_x_59) ;  /* 0x0000007000308947 */ /* 0x006fec0003800000 */
.L_x_186:
[----:B------:R-:W-:Y:S01]  /*31e0*/  ULEA UR4, UR6, UR37, 0x4 ;  /* 0x0000002506047291 */ /* 0x000fe2000f8e20ff */
[----:B------:R-:W-:Y:S01]  /*31f0*/  SEL R3, R6, R3, !P2 ;  /* 0x0000000306037207 */ /* 0x000fe20005000000 */
[----:B------:R-:W-:Y:S01]  /*3200*/  UIADD3 UR5, UPT, UPT, UR5, 0x190, URZ ;  /* 0x0000019005057890 */ /* 0x000fe2000fffe0ff */
[----:B-1----:R-:W-:Y:S01]  /*3210*/  LEA R0, R11, UR37, 0x3 ;  /* 0x000000250b007c11 */ /* 0x002fe2000f8e18ff */
[----:B------:R-:W-:Y:S01]  /*3220*/  UIADD3 UR4, UPT, UPT, UR4, 0x220, URZ ;  /* 0x0000022004047890 */ /* 0x000fe2000fffe0ff */
[----:B------:R1:W-:Y:S01]  /*3230*/  @!P2 SYNCS.ARRIVE.TRANS64.RED RZ, [R3+URZ], R4 ;  /* 0x0000000403ffa9a7 */ /* 0x0003e200080004ff */
[----:B------:R-:W-:Y:S01]  /*3240*/  UIADD3 UR6, UPT, UPT, UR6, 0x1, URZ ;  /* 0x0000000106067890 */ /* 0x000fe2000fffe0ff */
[----:B------:R-:W-:-:S03]  /*3250*/  VIADD R8, R8, 0x1 ;  /* 0x0000000108087836 */ /* 0x000fc60000000000 */
[----:B------:R-:W-:Y:S02]  /*3260*/  UISETP.NE.AND UP0, UPT, UR6, 0x2, UPT ;  /* 0x000000020600788c */ /* 0x000fe4000bf05270 */
[----:B------:R-:W-:Y:S01]  /*3270*/  ISETP.NE.AND P0, PT, R8, 0x2, PT ;  /* 0x000000020800780c */ /* 0x000fe20003f05270 */
[----:B------:R-:W-:Y:S06]  /*3280*/  UGETNEXTWORKID.BROADCAST [UR4], [UR5] ;  /* 0x00000000040073ca */ /* 0x000fec0008000100 */
[----:B------:R-:W-:Y:S02]  /*3290*/  USEL UR4, URZ, 0x1, UP0 ;  /* 0x00000001ff047887 */ /* 0x000fe40008000000 */
[----:B------:R-:W-:-:S04]  /*32a0*/  USEL UR6, UR6, URZ, UP0 ;  /* 0x000000ff06067287 */ /* 0x000fc80008000000 */
[----:B------:R-:W-:Y:S02]  /*32b0*/  LOP3.LUT R12, R12, UR4, RZ, 0x3c, !PT ;  /* 0x000000040c0c7c12 */ /* 0x000fe4000f8e3cff */
[----:B-1----:R-:W-:-:S04]  /*32c0*/  SHF.L.U32 R4, R10, 0x1f, RZ ;  /* 0x0000001f0a047819 */ /* 0x002fc800000006ff */
[----:B------:R-:W1:Y:S02]  /*32d0*/  SYNCS.PHASECHK.TRANS64.TRYWAIT P1, [R0+URZ+0x190], R4 ;  /* 0x00019004000075a7 */ /* 0x000e6400080211ff */
[----:B-1----:R-:W-:Y:S05]  /*32e0*/  @!P1 BRA `(.L_x_60) ;  /* 0x0000007000049947 */ /* 0x002fea0003800000 */
.L_x_187:
[C---:B-1----:R-:W-:Y:S01]  /*32f0*/  LEA R4, R11.reuse, UR37, 0x4 ;  /* 0x000000250b047c11 */ /* 0x042fe2000f8e20ff */
[----:B------:R-:W-:Y:S01]  /*3300*/  VIADD R0, R0, 0x1a0 ;  /* 0x000001a000007836 */ /* 0x000fe20000000000 */
[----:B------:R-:W-:Y:S01]  /*3310*/  SEL R8, R8, RZ, P0 ;  /* 0x000000ff08087207 */ /* 0x000fe20000000000 */
[----:B------:R-:W-:-:S03]  /*3320*/  VIADD R11, R11, 0x1 ;  /* 0x000000010b0b7836 */ /* 0x000fc60000000000 */
[----:B------:R-:W1:Y:S01]  /*3330*/  LDS.128 R4, [R4+0x220] ;  /* 0x0002200004047984 */ /* 0x000e620000000c00 */
[----:B------:R-:W-:Y:S02]  /*3340*/  PRMT R0, RZ, 0x654, R0 ;  /* 0x00000654ff007816 */ /* 0x000fe40000000000 */
[C---:B------:R-:W-:Y:S01]  /*3350*/  ISETP.NE.AND P1, PT, R11.reuse, 0x2, PT ;  /* 0x000000020b00780c */ /* 0x040fe20003f25270 */
[----:B------:R-:W-:Y:S01]  /*3360*/  @!PT LDS RZ, [RZ] ;  /* 0x00000000fffff984 */ /* 0x000fe20000000800 */
[----:B------:R-:W-:Y:S01]  /*3370*/  @!PT LDS RZ, [RZ] ;  /* 0x00000000fffff984 */ /* 0x000fe20000000800 */
[----:B------:R-:W-:Y:S01]  /*3380*/  @!PT LDS RZ, [RZ] ;  /* 0x00000000fffff984 */ /* 0x000fe20000000800 */
[----:B------:R-:W-:Y:S01]  /*3390*/  @!PT LDS RZ, [RZ] ;  /* 0x00000000fffff984 */ /* 0x000fe20000000800 */
[----:B------:R2:W-:Y:S06]  /*33a0*/  MEMBAR.ALL.CTA ;  /* 0x0000000000007992 */ /* 0x0005ec0000008000 */
[----:B--2---:R-:W2:Y:S01]  /*33b0*/  FENCE.VIEW.ASYNC.S ;  /* 0x00000000000073c6 */ /* 0x004ea20000000000 */
[----:B------:R-:W-:Y:S01]  /*33c0*/  SEL R11, R11, RZ, P1 ;  /* 0x000000ff0b0b7207 */ /* 0x000fe20000800000 */
[----:B--2---:R2:W-:Y:S01]  /*33d0*/  SYNCS.ARRIVE.TRANS64.RED.A1T0 RZ, [R0+URZ], RZ ;  /* 0x000000ff00ff79a7 */ /* 0x0045e200081004ff */
[----:B-1----:R-:W-:-:S02]  /*33e0*/  LOP3.LUT P3, RZ, R6, 0x1, RZ, 0xc0, !PT ;  /* 0x0000000106ff7812 */ /* 0x002fc4000786c0ff */
[----:B------:R-:W-:-:S04]  /*33f0*/  SEL R4, RZ, 0x1, P1 ;  /* 0x00000001ff047807 */ /* 0x000fc80000800000 */
[----:B------:R-:W-:Y:S02]  /*3400*/  LOP3.LUT R10, R10, R4, RZ, 0x3c, !PT ;  /* 0x000000040a0a7212 */ /* 0x000fe400078e3cff */
[----:B--2---:R-:W-:-:S04]  /*3410*/  SEL R0, RZ, 0x1, P0 ;  /* 0x00000001ff007807 */ /* 0x004fc80000000000 */
[----:B------:R-:W-:Y:S01]  /*3420*/  LOP3.LUT R9, R9, R0, RZ, 0x3c, !PT ;  /* 0x0000000009097212 */ /* 0x000fe200078e3cff */
[----:B------:R-:W-:Y:S06]  /*3430*/  @P3 BRA `(.L_x_61) ;  /* 0xfffffffc002c3947 */ /* 0x000fec000383ffff */
[----:B------:R-:W-:Y:S01]  /*3440*/  ULEA UR5, UR6, UR37, 0x3 ;  /* 0x0000002506057291 */ /* 0x000fe2000f8e18ff */
[----:B------:R-:W-:-:S08]  /*3450*/  SHF.L.U32 R2, R12, 0x1f, RZ ;  /* 0x0000001f0c027819 */ /* 0x000fd000000006ff */
[----:B------:R-:W1:Y:S02]  /*3460*/  SYNCS.PHASECHK.TRANS64 P0, [UR5+0x1a0], R2 ;  /* 0x0001a002ff0075a7 */ /* 0x000e640008001005 */
[----:B-1----:R-:W-:Y:S05]  /*3470*/  @P0 BRA `(.L_x_62) ;  /* 0x0000000000080947 */ /* 0x002fea0003800000 */
[----:B------:R-:W1:Y:S02]  /*3480*/  SYNCS.PHASECHK.TRANS64.TRYWAIT P0, [UR5+0x1a0], R2 ;  /* 0x0001a002ff0075a7 */ /* 0x000e640008001105 */
[----:B-1----:R-:W-:Y:S05]  /*3490*/  @!P0 BRA `(.L_x_63) ;  /* 0x0000006c00ac8947 */ /* 0x002fea0003800000 */
.L_x_62:
[----:B------:R-:W-:-:S04]  /*34a0*/  UIADD3 UR4, UPT, UPT, UR6, 0x1, URZ ;  /* 0x0000000106047890 */ /* 0x000fc8000fffe0ff */
[----:B------:R-:W-:-:S04]  /*34b0*/  UISETP.NE.AND UP0, UPT, UR4, 0x2, UPT ;  /* 0x000000020400788c */ /* 0x000fc8000bf05270 */
[----:B------:R-:W-:Y:S02]  /*34c0*/  USEL UR7, URZ, 0x1, UP0 ;  /* 0x00000001ff077887 */ /* 0x000fe40008000000 */
[----:B------:R-:W-:-:S04]  /*34d0*/  USEL UR4, UR4, URZ, UP0 ;  /* 0x000000ff04047287 */ /* 0x000fc80008000000 */
[----:B------:R-:W-:Y:S01]  /*34e0*/  ULEA UR4, UR4, UR37, 0x3 ;  /* 0x0000002504047291 */ /* 0x000fe2000f8e18ff */
[----:B-1----:R-:W-:-:S04]  /*34f0*/  LOP3.LUT R2, R12, UR7, RZ, 0x3c, !PT ;  /* 0x000000070c027c12 */ /* 0x002fc8000f8e3cff */
[----:B------:R-:W-:-:S04]  /*3500*/  SHF.L.U32 R0, R2, 0x1f, RZ ;  /* 0x0000001f02007819 */ /* 0x000fc800000006ff */
[----:B------:R-:W1:Y:S02]  /*3510*/  SYNCS.PHASECHK.TRANS64 P0, [UR4+0x1a0], R0 ;  /* 0x0001a000ff0075a7 */ /* 0x000e640008001004 */
[----:B-1----:R-:W-:Y:S05]  /*3520*/  @P0 EXIT ;  /* 0x000000000000094d */ /* 0x002fea0003800000 */
[----:B------:R-:W-:Y:S02]  /*3530*/  SHF.L.U32 R2, R2, 0x1f, RZ ;  /* 0x0000001f02027819 */ /* 0x000fe400000006ff */
[----:B------:R-:W-:-:S07]  /*3540*/  MOV R0, UR4 ;  /* 0x0000000400007c02 */ /* 0x000fce0008000f00 */
.L_x_64:
[----:B-1----:R1:W2:Y:S02]  /*3550*/  SYNCS.PHASECHK.TRANS64.TRYWAIT P0, [R0+URZ+0x1a0], R2 ;  /* 0x0001a002000075a7 */ /* 0x0022a400080011ff */
[----:B--2---:R-:W-:Y:S05]  /*3560*/  @!P0 NANOSLEEP.SYNCS 0x989680 ;  /* 0x009896800000895d */ /* 0x004fea0003900000 */
[----:B------:R-:W2:Y:S02]  /*3570*/  @!P0 SYNCS.PHASECHK.TRANS64 P0, [R0+URZ+0x1a0], R2 ;  /* 0x0001a002000085a7 */ /* 0x000ea400080010ff */
[----:B--2---:R-:W-:Y:S05]  /*3580*/  @P0 EXIT ;  /* 0x000000000000094d */ /* 0x004fea0003800000 */
[----:B------:R-:W-:Y:S05]  /*3590*/  BRA `(.L_x_64) ;  /* 0xfffffffc00ec7947 */ /* 0x000fea000383ffff */
.L_x_57:
[----:B------:R-:W-:-:S09]  /*35a0*/  UISETP.NE.AND UP1, UPT, UR8, URZ, UPT ;  /* 0x000000ff0800728c */ /* 0x000fd2000bf25270 */
[----:B------:R-:W-:Y:S05]  /*35b0*/  BRA.U UP1, `(.L_x_65) ;  /* 0x0000000d01787547 */ /* 0x000fea000b800000 */
[----:B------:R-:W-:Y:S01]  /*35c0*/  UMOV UR4, 0x40 ;  /* 0x0000004000047882 */ /* 0x000fe20000000000 */
[----:B------:R-:W-:Y:S01]  /*35d0*/  NOP ;  /* 0x0000000000007918 */ /* 0x000fe20000000000 */
[----:B------:R-:W-:Y:S01]  /*35e0*/  ULEA UR4, UR37, UR4, 0x18 ;  /* 0x0000000425047291 */ /* 0x000fe2000f8ec0ff */
[----:B------:R-:W-:Y:S02]  /*35f0*/  UMOV UR5, 0x400 ;  /* 0x0000040000057882 */ /* 0x000fe40000000000 */
[----:B------:R-:W-:-:S06]  /*3600*/  ULEA UR37, UR37, UR5, 0x18 ;  /* 0x0000000525257291 */ /* 0x000fcc000f8ec0ff */
[----:B------:R-:W1:Y:S02]  /*3610*/  LDS.U8 R0, [UR4+0x1c] ;  /* 0x00001c04ff007984 */ /* 0x000e640008000000 */
[----:B-1----:R-:W-:-:S13]  /*3620*/  ISETP.NE.AND P0, PT, R0, RZ, PT ;  /* 0x000000ff0000720c */ /* 0x002fda0003f05270 */
[----:B------:R-:W-:Y:S05]  /*3630*/  @P0 BRA `(.L_x_66) ;  /* 0x0000000000580947 */ /* 0x000fea0003800000 */
[----:B------:R-:W-:-:S13]  /*3640*/  ELECT P0, URZ, PT ;  /* 0x0000000000ff782f */ /* 0x000fda0003800000 */
[----:B------:R-:W-:Y:S05]  /*3650*/  @!P0 BRA `(.L_x_67) ;  /* 0x0000000000608947 */ /* 0x000fea0003800000 */
[----:B------:R-:W-:Y:S01]  /*3660*/  UMOV UR5, 0x10 ;  /* 0x0000001000057882 */ /* 0x000fe20000000000 */
[----:B------:R-:W-:Y:S01]  /*3670*/  HFMA2 R0, -RZ, RZ, 0, 5.9604644775390625e-08 ;  /* 0x00000001ff007431 */ /* 0x000fe200000001ff */
[----:B------:R-:W-:-:S03]  /*3680*/  MOV R2, 0xffff ;  /* 0x0000ffff00027802 */ /* 0x000fc60000000f00 */
[----:B------:R-:W-:Y:S04]  /*3690*/  DEPBAR.LE SB1, 0x36 ;  /* 0x00009d800000791a */ /* 0x000fe80000000000 */
[----:B------:R-:W1:Y:S02]  /*36a0*/  UTCATOMSWS.FIND_AND_SET.ALIGN UP0, UR5, UR5 ;  /* 0x00000005000575e3 */ /* 0x000e640008000800 */
[----:B-1----:R-:W-:Y:S01]  /*36b0*/  MOV R3, UR5 ;  /* 0x0000000500037c02 */ /* 0x002fe20008000f00 */
[----:B------:R-:W-:Y:S06]  /*36c0*/  BRA.U UP0, `(.L_x_68) ;  /* 0x0000000100187547 */ /* 0x000fec000b800000 */
.L_x_69:
[----:B------:R-:W-:Y:S05]  /*36d0*/  NANOSLEEP 0x64 ;  /* 0x000000640000795d */ /* 0x000fea0003800000 */
[----:B------:R-:W-:-:S05]  /*36e0*/  UMOV UR5, 0x10 ;  /* 0x0000001000057882 */ /* 0x000fca0000000000 */
[----:B------:R-:W-:Y:S04]  /*36f0*/  DEPBAR.LE SB1, 0x36 ;  /* 0x00009d800000791a */ /* 0x000fe80000000000 */
[----:B------:R-:W1:Y:S02]  /*3700*/  UTCATOMSWS.FIND_AND_SET.ALIGN UP0, UR5, UR5 ;  /* 0x00000005000575e3 */ /* 0x000e640008000800 */
[----:B-1----:R-:W-:Y:S01]  /*3710*/  MOV R3, UR5 ;  /* 0x0000000500037c02 */ /* 0x002fe20008000f00 */
[----:B------:R-:W-:Y:S05]  /*3720*/  BRA.U !UP0, `(.L_x_69) ;  /* 0xfffffffd08e87547 */ /* 0x000fea000b83ffff */
.L_x_68:
[-C--:B------:R-:W-:Y:S02]  /*3730*/  SHF.L.U32 R2, R2, R3.reuse, RZ ;  /* 0x0000000302027219 */ /* 0x080fe400000006ff */
[----:B------:R-:W-:Y:S01]  /*3740*/  SHF.L.U32 R0, R0, R3, RZ ;  /* 0x0000000300007219 */ /* 0x000fe200000006ff */
[----:B------:R-:W-:Y:S02]  /*3750*/  IMAD.SHL.U32 R3, R3, 0x20, RZ ;  /* 0x0000002003037824 */ /* 0x000fe400078e00ff */
[----:B------:R1:W-:Y:S04]  /*3760*/  ATOMS.OR RZ, [UR4+0x14], R2 ;  /* 0x00001402ffff798c */ /* 0x0003e8000b000004 */
[----:B------:R1:W-:Y:S04]  /*3770*/  ATOMS.OR RZ, [UR4+0x18], R0 ;  /* 0x00001800ffff798c */ /* 0x0003e8000b000004 */
[----:B------:R1:W-:Y:S01]  /*3780*/  STS [UR37+0x240], R3 ;  /* 0x00024003ff007988 */ /* 0x0003e20008000825 */
[----:B------:R-:W-:Y:S05]  /*3790*/  BRA `(.L_x_67) ;  /* 0x0000000000107947 */ /* 0x000fea0003800000 */
.L_x_66:
[----:B------:R-:W-:Y:S02]  /*37a0*/  MOV R0, 0xffffffff ;  /* 0xffffffff00007802 */ /* 0x000fe40000000f00 */
[----:B------:R-:W-:-:S03]  /*37b0*/  MOV R2, 0x37e0 ;  /* 0x000037e000027802 */ /* 0x000fc60000000f00 */
[----:B------:R1:W-:Y:S04]  /*37c0*/  STS [UR37+0x240], R0 ;  /* 0x00024000ff007988 */ /* 0x0003e80008000825 */
[----:B-1-3-5:R-:W-:Y:S05]  /*37d0*/  CALL.REL.NOINC `($__internal_1_$__cuda_sm10x_tcgen05_guardrail_trap_phase_invalid_during_alloc) ;  /* 0x0000007000f07944 */ /* 0x02afea0003c00000 */
.L_x_67:
[----:B------:R-:W-:Y:S05]  /*37e0*/  WARPSYNC.ALL ;  /* 0x0000000000007948 */ /* 0x000fea0003800000 */
[----:B------:R-:W2:Y:S01]  /*37f0*/  S2UR UR6, SR_CgaCtaId ;  /* 0x00000000000679c3 */ /* 0x000ea20000008800 */
[----:B------:R-:W-:Y:S01]  /*3800*/  UMOV UR4, 0x400 ;  /* 0x0000040000047882 */ /* 0x000fe20000000000 */
[----:B------:R-:W-:-:S06]  /*3810*/  NOP ;  /* 0x0000000000007918 */ /* 0x000fcc0000000000 */
[----:B------:R-:W-:Y:S06]  /*3820*/  BAR.ARV 0x6, 0xa0 ;  /* 0x0182800000007b1d */ /* 0x000fec0000002000 */
[----:B------:R-:W4:Y:S01]  /*3830*/  LDCU UR7, c[0x0][0x38c] ;  /* 0x00007180ff0777ac */ /* 0x000f220008000800 */
[----:B------:R-:W-:Y:S01]  /*3840*/  IMAD.MOV.U32 R11, RZ, RZ, 0x1 ;  /* 0x00000001ff0b7424 */ /* 0x000fe200078e00ff */
[----:B------:R-:W-:Y:S01]  /*3850*/  CS2R R8, SRZ ;  /* 0x0000000000087805 */ /* 0x000fe2000001ff00 */
[----:B------:R-:W-:Y:S01]  /*3860*/  IMAD.MOV.U32 R10, RZ, RZ, RZ ;  /* 0x000000ffff0a7224 */ /* 0x000fe200078e00ff */
[----:B------:R-:W-:Y:S01]  /*3870*/  UMOV UR17, URZ ;  /* 0x000000ff00117c82 */ /* 0x000fe20008000000 */
[----:B------:R-:W-:Y:S01]  /*3880*/  UMOV UR16, URZ ;  /* 0x000000ff00107c82 */ /* 0x000fe20008000000 */
[----:B------:R-:W-:Y:S01]  /*3890*/  UMOV UR20, 0x0 ;  /* 0x0000000000147882 */ /* 0x000fe20000000000 */
[----:B------:R-:W-:Y:S01]  /*38a0*/  UMOV UR21, 0x4408490 ;  /* 0x0440849000157882 */ /* 0x000fe20000000000 */
[----:B--2---:R-:W-:Y:S01]  /*38b0*/  ULEA UR6, UR6, UR4, 0x18 ;  /* 0x0000000406067291 */ /* 0x004fe2000f8ec0ff */
[----:B------:R-:W2:Y:S03]  /*38c0*/  LDCU UR4, c[0x0][0x38c] ;  /* 0x00007180ff0477ac */ /* 0x000ea60008000800 */
[----:B------:R-:W-:-:S02]  /*38d0*/  UIADD3 UR11, UPT, UPT, UR6, 0x10600, URZ ;  /* 0x00010600060b7890 */ /* 0x000fc4000fffe0ff */
[----:B----4-:R-:W-:-:S03]  /*38e0*/  UIADD3 UR7, UPT, UPT, UR7, 0x1f, URZ ;  /* 0x0000001f07077890 */ /* 0x010fc6000fffe0ff */
[----:B-1----:R-:W1:Y:S01]  /*38f0*/  LDS R0, [UR6+0x240] ;  /* 0x00024006ff007984 */ /* 0x002e620008000800 */
[----:B------:R-:W-:Y:S02]  /*3900*/  UIADD3 UR18, UPT, UPT, UR6, 0x6600, URZ ;  /* 0x0000660006127890 */ /* 0x000fe4000fffe0ff */
[----:B------:R-:W-:Y:S02]  /*3910*/  USHF.R.S32.HI UR5, URZ, 0x1f, UR7 ;  /* 0x0000001fff057899 */ /* 0x000fe40008011407 */
[----:B------:R-:W-:Y:S02]  /*3920*/  USHF.R.U32.HI UR11, URZ, 0x4, UR11 ;  /* 0x00000004ff0b7899 */ /* 0x000fe4000801160b */
[----:B------:R-:W-:Y:S02]  /*3930*/  ULEA.HI UR5, UR5, UR7, URZ, 0x5 ;  /* 0x0000000705057291 */ /* 0x000fe4000f8f28ff */
[----:B------:R-:W-:Y:S02]  /*3940*/  USHF.R.U32.HI UR18, URZ, 0x4, UR18 ;  /* 0x00000004ff127899 */ /* 0x000fe40008011612 */
[----:B------:R-:W-:-:S02]  /*3950*/  USHF.R.S32.HI UR5, URZ, 0x5, UR5 ;  /* 0x00000005ff057899 */ /* 0x000fc40008011405 */
[----:B------:R-:W-:Y:S02]  /*3960*/  ULOP3.LUT UR11, UR11, 0x3fff, URZ, 0xc0, !UPT ;  /* 0x00003fff0b0b7892 */ /* 0x000fe4000f8ec0ff */
[----:B------:R-:W-:Y:S02]  /*3970*/  UISETP.LT.AND UP0, UPT, UR5, 0x1, UPT ;  /* 0x000000010500788c */ /* 0x000fe4000bf01270 */
[----:B------:R-:W-:Y:S02]  /*3980*/  ULOP3.LUT UR18, UR18, 0x3fff, URZ, 0xc0, !UPT ;  /* 0x00003fff12127892 */ /* 0x000fe4000f8ec0ff */
[----:B------:R-:W-:Y:S02]  /*3990*/  USEL UR10, UR5, 0x1, !UP0 ;  /* 0x00000001050a7887 */ /* 0x000fe4000c000000 */
[----:B------:R-:W-:Y:S02]  /*39a0*/  ULOP3.LUT UR11, UR11, 0x10000, URZ, 0xfc, !UPT ;  /* 0x000100000b0b7892 */ /* 0x000fe4000f8efcff */
[----:B------:R-:W-:-:S02]  /*39b0*/  UIADD3 UR10, UPT, UPT, -UR10, URZ, URZ ;  /* 0x000000ff0a0a7290 */ /* 0x000fc4000fffe1ff */
[----:B--2---:R-:W-:Y:S01]  /*39c0*/  UISETP.GE.AND UP3, UPT, UR4, 0x1, UPT ;  /* 0x000000010400788c */ /* 0x004fe2000bf66270 */
[----:B-1----:R-:W-:-:S15]  /*39d0*/  R2UR UR19, R0 ;  /* 0x00000000001372ca */ /* 0x002fde00000e0000 */
.L_x_76:
[----:B------:R-:W-:Y:S02]  /*39e0*/  LEA R0, R10, UR6, 0x3 ;  /* 0x000000060a007c11 */ /* 0x000fe4000f8e18ff */
[----:B------:R-:W-:Y:S02]  /*39f0*/  SHF.L.U32 R2, R9, 0x1f, RZ ;  /* 0x0000001f09027819 */ /* 0x000fe400000006ff */
[----:B------:R-:W-:Y:S01]  /*3a00*/  PLOP3.LUT P0, PT, PT, PT, UP3, 0x80, 0x8 ;  /* 0x000000000008781c */ /* 0x000fe20003f0f038 */
[----:B------:R-:W-:Y:S01]  /*3a10*/  VIADD R3, R0, 0x1a0 ;  /* 0x000001a000037836 */ /* 0x000fe20000000000 */
[----:B-1----:R-:W1:Y:S02]  /*3a20*/  SYNCS.PHASECHK.TRANS64.TRYWAIT P1, [R0+URZ+0x190], R2 ;  /* 0x00019002000075a7 */ /* 0x002e6400080211ff */
[----:B-1--4-:R-:W-:Y:S09]  /*3a30*/  @!P1 BRA `(.L_x_70) ;  /* 0x00000068005c9947 */ /* 0x012ff20003800000 */
.L_x_189:
[----:B------:R-:W-:Y:S01]  /*3a40*/  LEA R4, R10, UR6, 0x4 ;  /* 0x000000060a047c11 */ /* 0x000fe2000f8e20ff */
[----:B------:R-:W-:Y:S01]  /*3a50*/  @UP3 ULEA UR4, UR16, UR6, 0x3 ;  /* 0x0000000610043291 */ /* 0x000fe2000f8e18ff */
[----:B------:R-:W-:Y:S01]  /*3a60*/  PLOP3.LUT P2, PT, PT, PT, PT, 0x80, 0x8 ;  /* 0x000000000008781c */ /* 0x000fe20003f4f070 */
[----:B------:R-:W-:Y:S01]  /*3a70*/  ULEA UR9, UR17, UR6, 0x3 ;  /* 0x0000000611097291 */ /* 0x000fe2000f8e18ff */
[----:B------:R-:W-:Y:S02]  /*3a80*/  PRMT R3, RZ, 0x654, R3 ;  /* 0x00000654ff037816 */ /* 0x000fe40000000003 */
[----:B------:R-:W2:Y:S01]  /*3a90*/  LDS.128 R4, [R4+0x220] ;  /* 0x0002200004047984 */ /* 0x000ea20000000c00 */
[----:B-1----:R-:W-:Y:S02]  /*3aa0*/  @P0 SHF.L.U32 R2, R8, 0x1f, RZ ;  /* 0x0000001f08020819 */ /* 0x002fe400000006ff */
[----:B------:R-:W-:Y:S01]  /*3ab0*/  SHF.L.U32 R0, R11, 0x1f, RZ ;  /* 0x0000001f0b007819 */ /* 0x000fe200000006ff */
[----:B------:R-:W-:Y:S01]  /*3ac0*/  @!PT LDS RZ, [RZ] ;  /* 0x00000000fffff984 */ /* 0x000fe20000000800 */
[----:B------:R-:W-:Y:S01]  /*3ad0*/  @!PT LDS RZ, [RZ] ;  /* 0x00000000fffff984 */ /* 0x000fe20000000800 */
[----:B------:R-:W-:Y:S01]  /*3ae0*/  @!PT LDS RZ, [RZ] ;  /* 0x00000000fffff984 */ /* 0x000fe20000000800 */
[----:B------:R-:W-:Y:S01]  /*3af0*/  @!PT LDS RZ, [RZ] ;  /* 0x00000000fffff984 */ /* 0x000fe20000000800 */
[----:B------:R1:W-:Y:S06]  /*3b00*/  MEMBAR.ALL.CTA ;  /* 0x0000000000007992 */ /* 0x0003ec0000008000 */
[----:B-1----:R-:W1:Y:S02]  /*3b10*/  FENCE.VIEW.ASYNC.S ;  /* 0x00000000000073c6 */ /* 0x002e640000000000 */
[----:B-1----:R1:W-:Y:S01]  /*3b20*/  SYNCS.ARRIVE.TRANS64.RED.A1T0 RZ, [R3+URZ], RZ ;  /* 0x000000ff03ff79a7 */ /* 0x0023e200081004ff */
[----:B------:R1:W4:Y:S01]  /*3b30*/  @P0 SYNCS.PHASECHK.TRANS64.TRYWAIT P2, [UR4], R2 ;  /* 0x00000002ff0005a7 */ /* 0x0003220008041104 */
[----:B--2---:R-:W-:Y:S01]  /*3b40*/  LOP3.LUT P1, RZ, R6, 0x1, RZ, 0xc0, !PT ;  /* 0x0000000106ff7812 */ /* 0x004fe2000782c0ff */
[----:B------:R-:W2:Y:S02]  /*3b50*/  SYNCS.PHASECHK.TRANS64.TRYWAIT P0, [UR9+0x1d0], R0 ;  /* 0x0001d000ff0075a7 */ /* 0x000ea40008001109 */
[----:B-12-4-:R-:W-:Y:S10]  /*3b60*/  @!P0 BRA `(.L_x_71) ;  /* 0x0000006800248947 */ /* 0x016ff40003800000 */
.L_x_191:
[----:B------:R-:W-:Y:S01]  /*3b70*/  IADD3 R10, PT, PT, R10, 0x1, RZ ;  /* 0x000000010a0a7810 */ /* 0x000fe20007ffe0ff */
[----:B------:R-:W-:Y:S06]  /*3b80*/  BRA.U !UP3, `(.L_x_72) ;  /* 0x000000010ba47547 */ /* 0x000fec000b800000 */
[----:B------:R-:W-:Y:S02]  /*3b90*/  ULEA.HI UR8, UR17, UR17, URZ, 0x1 ;  /* 0x0000001111087291 */ /* 0x000fe4000f8f08ff */
[----:B------:R-:W-:Y:S02]  /*3ba0*/  UPLOP3.LUT UP4, UPT, UPT, UPT, UPT, 0x40, 0x4 ;  /* 0x000000000004789c */ /* 0x000fe40003f8e870 */
[----:B------:R-:W-:Y:S02]  /*3bb0*/  USHF.L.U32 UR4, UR8, 0x7, URZ ;  /* 0x0000000708047899 */ /* 0x000fe400080006ff */
[----:B------:R-:W-:Y:S02]  /*3bc0*/  ULOP3.LUT UR8, UR8, 0xffe, URZ, 0xc0, !UPT ;  /* 0x00000ffe08087892 */ /* 0x000fe4000f8ec0ff */
[----:B------:R-:W-:Y:S02]  /*3bd0*/  ULOP3.LUT UR4, UR4, 0xffffff00, URZ, 0xc0, !UPT ;  /* 0xffffff0004047892 */ /* 0x000fe4000f8ec0ff */
[----:B------:R-:W-:-:S02]  /*3be0*/  UIADD3 UR8, UPT, UPT, -UR8, UR17, URZ ;  /* 0x0000001108087290 */ /* 0x000fc4000fffe1ff */
[----:B------:R-:W-:Y:S01]  /*3bf0*/  UIADD3 UR4, UPT, UPT, UR19, UR4, URZ ;  /* 0x0000000413047290 */ /* 0x000fe2000fffe0ff */
[----:B------:R-:W-:Y:S01]  /*3c00*/  UMOV UR15, UR10 ;  /* 0x0000000a000f7c82 */ /* 0x000fe20008000000 */
[----:B------:R-:W-:Y:S02]  /*3c10*/  UMOV UR14, UR5 ;  /* 0x00000005000e7c82 */ /* 0x000fe40008000000 */
[----:B------:R-:W-:Y:S01]  /*3c20*/  ULEA UR8, UR8, UR4, 0x14 ;  /* 0x0000000408087291 */ /* 0x000fe2000f8ea0ff */
[----:B------:R-:W-:-:S11]  /*3c30*/  UMOV UR13, UR16 ;  /* 0x00000010000d7c82 */ /* 0x000fd60008000000 */
.L_x_75:
[----:B------:R-:W-:Y:S02]  /*3c40*/  UIADD3 UR15, UPT, UPT, UR15, 0x1, URZ ;  /* 0x000000010f0f7890 */ /* 0x000fe4000fffe0ff */
[----:B--2---:R-:W-:Y:S02]  /*3c50*/  ULEA UR7, UR13, UR6, 0x3 ;  /* 0x000000060d077291 */ /* 0x004fe4000f8e18ff */
[----:B------:R-:W-:Y:S01]  /*3c60*/  UISETP.NE.AND UP0, UPT, UR15, URZ, UPT ;  /* 0x000000ff0f00728c */ /* 0x000fe2000bf05270 */
[----:B----4-:R-:W-:Y:S10]  /*3c70*/  @P2 BRA `(.L_x_73) ;  /* 0x00000000000c2947 */ /* 0x010ff40003800000 */
[----:B-1----:R-:W-:Y:S04]  /*3c80*/  SHF.L.U32 R2, R8, 0x1f, RZ ;  /* 0x0000001f08027819 */ /* 0x002fe800000006ff */
[----:B------:R-:W1:Y:S02]  /*3c90*/  SYNCS.PHASECHK.TRANS64.TRYWAIT P0, [UR7], R2 ;  /* 0x00000002ff0075a7 */ /* 0x000e640008001107 */
[----:B-1----:R-:W-:Y:S05]  /*3ca0*/  @!P0 BRA `(.L_x_74) ;  /* 0x0000006400ec8947 */ /* 0x002fea0003800000 */
.L_x_73:
[----:B------:R-:W-:Y:S01]  /*3cb0*/  UISETP.NE.AND UP1, UPT, UR14, 0x1, UPT ;  /* 0x000000010e00788c */ /* 0x000fe2000bf25270 */
[----:B------:R-:W-:Y:S01]  /*3cc0*/  PLOP3.LUT P2, PT, PT, PT, PT, 0x80, 0x8 ;  /* 0x000000000008781c */ /* 0x000fe20003f4f070 */
[----:B------:R-:W-:Y:S02]  /*3cd0*/  UIADD3 UR16, UPT, UPT, UR13, 0x1, URZ ;  /* 0x000000010d107890 */ /* 0x000fe4000fffe0ff */
[----:B------:R-:W-:Y:S02]  /*3ce0*/  ULEA UR22, UR13, UR11, 0x9 ;  /* 0x0000000b0d167291 */ /* 0x000fe4000f8e48ff */
[----:B------:R-:W-:Y:S01]  /*3cf0*/  UISETP.NE.AND UP2, UPT, UR16, 0x14, UPT ;  /* 0x000000141000788c */ /* 0x000fe2000bf45270 */
[----:B------:R-:W-:Y:S01]  /*3d00*/  PLOP3.LUT P0, PT, PT, PT, UP1, 0x80, 0x8 ;  /* 0x000000000008781c */ /* 0x000fe20003f0f018 */
[----:B------:R-:W-:Y:S02]  /*3d10*/  UIADD3 UR7, UPT, UPT, UR7, 0xa0, URZ ;  /* 0x000000a007077890 */ /* 0x000fe4000fffe0ff */
[----:B------:R-:W-:Y:S02]  /*3d20*/  USEL UR12, URZ, 0x1, UP2 ;  /* 0x00000001ff0c7887 */ /* 0x000fe40009000000 */
[----:B------:R-:W-:Y:S01]  /*3d30*/  USEL UR16, UR16, URZ, UP2 ;  /* 0x000000ff10107287 */ /* 0x000fe20009000000 */
[----:B------:R-:W-:Y:S01]  /*3d40*/  UMOV UR23, 0xc0004010 ;  /* 0xc000401000177882 */ /* 0x000fe20000000000 */
[----:B------:R-:W-:Y:S02]  /*3d50*/  UMOV UR25, 0x80004020 ;  /* 0x8000402000197882 */ /* 0x000fe40000000000 */
[----:B------:R-:W-:Y:S01]  /*3d60*/  @UP1 ULEA UR4, UR16, UR6, 0x3 ;  /* 0x0000000610041291 */ /* 0x000fe2000f8e18ff */
[----:B------:R-:W-:Y:S01]  /*3d70*/  LOP3.LUT R8, R8, UR12, RZ, 0x3c, !PT ;  /* 0x0000000c08087c12 */ /* 0x000fe2000f8e3cff */
[----:B------:R-:W-:Y:S03]  /*3d80*/  UIADD3 UR14, UPT, UPT, UR14, -0x1, URZ ;  /* 0xffffffff0e0e7890 */ /* 0x000fe6000fffe0ff */
[----:B-1----:R-:W-:Y:S04]  /*3d90*/  @P0 SHF.L.U32 R0, R8, 0x1f, RZ ;  /* 0x0000001f08000819 */ /* 0x002fe800000006ff */
[----:B------:R2:W4:Y:S01]  /*3da0*/  @P0 SYNCS.PHASECHK.TRANS64.TRYWAIT P2, [UR4], R0 ;  /* 0x00000000ff0005a7 */ /* 0x0005220008041104 */
[----:B------:R-:W-:Y:S03]  /*3db0*/  USHF.L.U32 UR4, UR13, 0x7, URZ ;  /* 0x000000070d047899 */ /* 0x000fe600080006ff */
[----:B------:R-:W-:Y:S01]  /*3dc0*/  UMOV UR13, UR16 ;  /* 0x00000010000d7c82 */ /* 0x000fe20008000000 */
[----:B------:R-:W-:Y:S09]  /*3dd0*/  UIADD3 UR24, UPT, UPT, UR18, UR4, URZ ;  /* 0x0000000412187290 */ /* 0x000ff2000fffe0ff */
[----:B------:R2:W-:Y:S01]  /*3de0*/  UTCQMMA gdesc[UR24], gdesc[UR22], tmem[UR8], tmem[UR20], idesc[UR21], UP4 ;  /* 0x00ff1416180075ea */ /* 0x0005e2000a000308 */
[----:B------:R-:W-:Y:S01]  /*3df0*/  UPLOP3.LUT UP4, UPT, UPT, UPT, UPT, 0x80, 0x8 ;  /* 0x000000000008789c */ /* 0x000fe20003f8f070 */
[----:B------:R2:W-:Y:S01]  /*3e00*/  UTCBAR [UR7], URZ ;  /* 0x000000ff070073e9 */ /* 0x0005e200080000ff */
[----:B------:R-:W-:Y:S09]  /*3e10*/  BRA.U UP0, `(.L_x_75) ;  /* 0xfffffffd00887547 */ /* 0x000ff2000b83ffff */
.L_x_72:
[----:B------:R-:W-:Y:S01]  /*3e20*/  UIADD3 UR17, UPT, UPT, UR17, 0x1, URZ ;  /* 0x0000000111117890 */ /* 0x000fe2000fffe0ff */
[C---:B------:R-:W-:Y:S01]  /*3e30*/  ISETP.NE.AND P0, PT, R10.reuse, 0x2, PT ;  /* 0x000000020a00780c */ /* 0x040fe20003f05270 */
[----:B------:R-:W-:Y:S02]  /*3e40*/  UIADD3 UR9, UPT, UPT, UR9, 0x1b0, URZ ;  /* 0x000001b009097890 */ /* 0x000fe4000fffe0ff */
[----:B------:R-:W-:Y:S01]  /*3e50*/  UISETP.NE.AND UP0, UPT, UR17, 0x4, UPT ;  /* 0x000000041100788c */ /* 0x000fe2000bf05270 */
[----:B-12---:R-:W-:Y:S02]  /*3e60*/  SEL R0, RZ, 0x1, P0 ;  /* 0x00000001ff007807 */ /* 0x006fe40000000000 */
[----:B------:R-:W-:Y:S01]  /*3e70*/  SEL R10, R10, RZ, P0 ;  /* 0x000000ff0a0a7207 */ /* 0x000fe20000000000 */
[----:B------:R-:W-:Y:S01]  /*3e80*/  USEL UR4, URZ, 0x1, UP0 ;  /* 0x00000001ff047887 */ /* 0x000fe20008000000 */
[----:B------:R-:W-:Y:S01]  /*3e90*/  LOP3.LUT R9, R9, R0, RZ, 0x3c, !PT ;  /* 0x0000000009097212 */ /* 0x000fe200078e3cff */
[----:B------:R-:W-:Y:S01]  /*3ea0*/  USEL UR17, UR17, URZ, UP0 ;  /* 0x000000ff11117287 */ /* 0x000fe20008000000 */
[----:B------:R1:W-:Y:S03]  /*3eb0*/  UTCBAR [UR9], URZ ;  /* 0x000000ff090073e9 */ /* 0x0003e600080000ff */
[----:B------:R-:W-:Y:S01]  /*3ec0*/  LOP3.LUT R11, R11, UR4, RZ, 0x3c, !PT ;  /* 0x000000040b0b7c12 */ /* 0x000fe2000f8e3cff */
[----:B------:R-:W-:Y:S07]  /*3ed0*/  @P1 BRA `(.L_x_76) ;  /* 0xfffffff800c01947 */ /* 0x000fee000383ffff */
[----:B------:R-:W2:Y:S01]  /*3ee0*/  S2UR UR4, SR_CgaCtaId ;  /* 0x00000000000479c3 */ /* 0x000ea20000008800 */
[----:B------:R-:W-:Y:S01]  /*3ef0*/  ELECT P0, URZ, PT ;  /* 0x0000000000ff782f */ /* 0x000fe20003800000 */
[----:B------:R-:W-:Y:S01]  /*3f00*/  IMAD.MOV.U32 R0, RZ, RZ, 0x1 ;  /* 0x00000001ff007424 */ /* 0x000fe200078e00ff */
[----:B------:R-:W-:Y:S01]  /*3f10*/  UIADD3 UR6, UPT, UPT, UR6, 0x1d0, URZ ;  /* 0x000001d006067890 */ /* 0x000fe2000fffe0ff */
[----:B------:R-:W-:Y:S01]  /*3f20*/  SHF.L.U32 R2, R11, 0x1f, RZ ;  /* 0x0000001f0b027819 */ /* 0x000fe200000006ff */
[----:B------:R-:W-:-:S03]  /*3f30*/  UMOV UR5, 0x40 ;  /* 0x0000004000057882 */ /* 0x000fc60000000000 */
[----:B------:R-:W-:Y:S01]  /*3f40*/  UVIRTCOUNT.DEALLOC.SMPOOL 0x80 ;  /* 0x000000800000784c */ /* 0x000fe20000000000 */
[----:B--2---:R-:W-:Y:S02]  /*3f50*/  ULEA UR4, UR4, UR5, 0x18 ;  /* 0x0000000504047291 */ /* 0x004fe4000f8ec0ff */
[----:B------:R-:W-:-:S07]  /*3f60*/  ULEA UR5, UR17, UR6, 0x3 ;  /* 0x0000000611057291 */ /* 0x000fce000f8e18ff */
[----:B------:R2:W-:Y:S02]  /*3f70*/  @P0 STS.U8 [UR4+0x1c], R0 ;  /* 0x00001c00ff000988 */ /* 0x0005e40008000004 */
[----:B------:R-:W3:Y:S02]  /*3f80*/  SYNCS.PHASECHK.TRANS64.TRYWAIT P0, [UR5], R2 ;  /* 0x00000002ff0075a7 */ /* 0x000ee40008001105 */
[----:B--23--:R-:W-:Y:S05]  /*3f90*/  @!P0 BRA `(.L_x_77) ;  /* 0x0000006400488947 */ /* 0x00cfea0003800000 */
.L_x_194:
[----:B------:R-:W-:-:S04]  /*3fa0*/  UIADD3 UR7, UPT, UPT, UR17, 0x1, URZ ;  /* 0x0000000111077890 */ /* 0x000fc8000fffe0ff */
[----:B------:R-:W-:-:S04]  /*3fb0*/  UISETP.NE.AND UP0, UPT, UR7, 0x4, UPT ;  /* 0x000000040700788c */ /* 0x000fc8000bf05270 */
[----:B------:R-:W-:Y:S02]  /*3fc0*/  USEL UR8, URZ, 0x1, UP0 ;  /* 0x00000001ff087887 */ /* 0x000fe40008000000 */
[----:B------:R-:W-:-:S04]  /*3fd0*/  USEL UR7, UR7, URZ, UP0 ;  /* 0x000000ff07077287 */ /* 0x000fc80008000000 */
[----:B------:R-:W-:Y:S01]  /*3fe0*/  ULEA UR5, UR7, UR6, 0x3 ;  /* 0x0000000607057291 */ /* 0x000fe2000f8e18ff */
[----:B--2---:R-:W-:-:S04]  /*3ff0*/  LOP3.LUT R2, R11, UR8, RZ, 0x3c, !PT ;  /* 0x000000080b027c12 */ /* 0x004fc8000f8e3cff */
[----:B------:R-:W-:-:S04]  /*4000*/  SHF.L.U32 R3, R2, 0x1f, RZ ;  /* 0x0000001f02037819 */ /* 0x000fc800000006ff */
[----:B------:R-:W2:Y:S02]  /*4010*/  SYNCS.PHASECHK.TRANS64.TRYWAIT P0, [UR5], R3 ;  /* 0x00000003ff0075a7 */ /* 0x000ea40008001105 */
[----:B--2---:R-:W-:Y:S05]  /*4020*/  @!P0 BRA `(.L_x_78) ;  /* 0x00000064003c8947 */ /* 0x004fea0003800000 */
.L_x_196:
[----:B------:R-:W-:-:S04]  /*4030*/  UIADD3 UR7, UPT, UPT, UR7, 0x1, URZ ;  /* 0x0000000107077890 */ /* 0x000fc8000fffe0ff */
[----:B------:R-:W-:-:S04]  /*4040*/  UISETP.NE.AND UP0, UPT, UR7, 0x4, UPT ;  /* 0x000000040700788c */ /* 0x000fc8000bf05270 */
[----:B------:R-:W-:Y:S02]  /*4050*/  USEL UR8, URZ, 0x1, UP0 ;  /* 0x00000001ff087887 */ /* 0x000fe40008000000 */
[----:B------:R-:W-:-:S04]  /*4060*/  USEL UR7, UR7, URZ, UP0 ;  /* 0x000000ff07077287 */ /* 0x000fc80008000000 */
[----:B------:R-:W-:Y:S01]  /*4070*/  ULEA UR5, UR7, UR6, 0x3 ;  /* 0x0000000607057291 */ /* 0x000fe2000f8e18ff */
[----:B------:R-:W-:-:S04]  /*4080*/  LOP3.LUT R2, R2, UR8, RZ, 0x3c, !PT ;  /* 0x0000000802027c12 */ /* 0x000fc8000f8e3cff */
[----:B--2---:R-:W-:-:S04]  /*4090*/  SHF.L.U32 R3, R2, 0x1f, RZ ;  /* 0x0000001f02037819 */ /* 0x004fc800000006ff */
[----:B------:R-:W2:Y:S02]  /*40a0*/  SYNCS.PHASECHK.TRANS64.TRYWAIT P0, [UR5], R3 ;  /* 0x00000003ff0075a7 */ /* 0x000ea40008001105 */
[----:B--2---:R-:W-:Y:S05]  /*40b0*/  @!P0 BRA `(.L_x_79) ;  /* 0x0000006400308947 */ /* 0x004fea0003800000 */
.L_x_198:
[----:B------:R-:W-:-:S04]  /*40c0*/  UIADD3 UR7, UPT, UPT, UR7, 0x1, URZ ;  /* 0x0000000107077890 */ /* 0x000fc8000fffe0ff */
[----:B------:R-:W-:-:S04]  /*40d0*/  UISETP.NE.AND UP0, UPT, UR7, 0x4, UPT ;  /* 0x000000040700788c */ /* 0x000fc8000bf05270 */
[----:B------:R-:W-:Y:S02]  /*40e0*/  USEL UR5, URZ, 0x1, UP0 ;  /* 0x00000001ff057887 */ /* 0x000fe40008000000 */
[----:B------:R-:W-:-:S04]  /*40f0*/  USEL UR7, UR7, URZ, UP0 ;  /* 0x000000ff07077287 */ /* 0x000fc80008000000 */
[----:B------:R-:W-:Y:S01]  /*4100*/  ULEA UR7, UR7, UR6, 0x3 ;  /* 0x0000000607077291 */ /* 0x000fe2000f8e18ff */
[----:B------:R-:W-:-:S04]  /*4110*/  LOP3.LUT R2, R2, UR5, RZ, 0x3c, !PT ;  /* 0x0000000502027c12 */ /* 0x000fc8000f8e3cff */
[----:B------:R-:W-:-:S04]  /*4120*/  SHF.L.U32 R2, R2, 0x1f, RZ ;  /* 0x0000001f02027819 */ /* 0x000fc800000006ff */
[----:B------:R-:W3:Y:S02]  /*4130*/  SYNCS.PHASECHK.TRANS64.TRYWAIT P0, [UR7], R2 ;  /* 0x00000002ff0075a7 */ /* 0x000ee40008001107 */
[----:B---3--:R-:W-:Y:S05]  /*4140*/  @!P0 BRA `(.L_x_80) ;  /* 0x0000006400248947 */ /* 0x008fea0003800000 */
.L_x_200:
[----:B------:R-:W-:Y:S01]  /*4150*/  NOP ;  /* 0x0000000000007918 */ /* 0x000fe20000000000 */
[----:B--2---:R-:W2:Y:S01]  /*4160*/  LDS R0, [UR4+0x14] ;  /* 0x00001404ff007984 */ /* 0x004ea20008000800 */
[----:B------:R-:W-:Y:S01]  /*4170*/  ULOP3.LUT UR6, UR19, 0xffff, URZ, 0xc0, !UPT ;  /* 0x0000ffff13067892 */ /* 0x000fe2000f8ec0ff */
[----:B------:R-:W-:Y:S01]  /*4180*/  UMOV UR8, 0xffff ;  /* 0x0000ffff00087882 */ /* 0x000fe20000000000 */
[----:B------:R-:W-:Y:S02]  /*4190*/  UMOV UR5, 0x1 ;  /* 0x0000000100057882 */ /* 0x000fe40000000000 */
[----:B------:R-:W-:-:S04]  /*41a0*/  USHF.R.U32.HI UR6, URZ, 0x5, UR6 ;  /* 0x00000005ff067899 */ /* 0x000fc80008011606 */
[----:B------:R-:W-:Y:S02]  /*41b0*/  USHF.L.U32 UR8, UR8, UR6, URZ ;  /* 0x0000000608087299 */ /* 0x000fe400080006ff */
[----:B------:R-:W-:-:S04]  /*41c0*/  USHF.L.U32 UR5, UR5, UR6, URZ ;  /* 0x0000000605057299 */ /* 0x000fc800080006ff */
[----:B--2---:R-:W-:-:S04]  /*41d0*/  LOP3.LUT R0, R0, UR8, RZ, 0xc0, !PT ;  /* 0x0000000800007c12 */ /* 0x004fc8000f8ec0ff */
[----:B------:R-:W-:-:S13]  /*41e0*/  ISETP.NE.AND P0, PT, R0, UR8, PT ;  /* 0x0000000800007c0c */ /* 0x000fda000bf05270 */
[----:B------:R-:W-:Y:S05]  /*41f0*/  @P0 BRA `(.L_x_81) ;  /* 0x0000000000580947 */ /* 0x000fea0003800000 */
[----:B------:R-:W2:Y:S02]  /*4200*/  LDS R0, [UR4+0x18] ;  /* 0x00001804ff007984 */ /* 0x000ea40008000800 */
[----:B--2---:R-:W-:-:S04]  /*4210*/  LOP3.LUT R0, R0, UR5, RZ, 0xc0, !PT ;  /* 0x0000000500007c12 */ /* 0x004fc8000f8ec0ff */
[----:B------:R-:W-:-:S13]  /*4220*/  ISETP.NE.AND P0, PT, R0, UR5, PT ;  /* 0x0000000500007c0c */ /* 0x000fda000bf05270 */
[----:B------:R-:W-:Y:S05]  /*4230*/  @P0 BRA `(.L_x_82) ;  /* 0x00000000003c0947 */ /* 0x000fea0003800000 */
[----:B------:R-:W2:Y:S01]  /*4240*/  S2R R2, SR_LANEID ;  /* 0x0000000000027919 */ /* 0x000ea20000000000 */
[----:B------:R-:W-:Y:S01]  /*4250*/  ULOP3.LUT UR8, URZ, UR8, URZ, 0x33, !UPT ;  /* 0x00000008ff087292 */ /* 0x000fe2000f8e33ff */
[----:B------:R-:W-:Y:S02]  /*4260*/  VOTEU.ANY UR7, UPT, PT ;  /* 0x0000000000077886 */ /* 0x000fe400038e0100 */
[----:B------:R-:W-:-:S03]  /*4270*/  UFLO.U32 UR7, UR7 ;  /* 0x00000007000772bd */ /* 0x000fc600080e0000 */
[----:B------:R-:W-:-:S04]  /*4280*/  IMAD.U32 R0, RZ, RZ, UR8 ;  /* 0x00000008ff007e24 */ /* 0x000fc8000f8e00ff */
[----:B------:R3:W1:Y:S02]  /*4290*/  REDUX UR6, R0 ;  /* 0x00000000000673c4 */ /* 0x0006640000000000 */
[----:B------:R1:W-:Y:S01]  /*42a0*/  UTCATOMSWS.AND URZ, UR8 ;  /* 0x0000000800ff79e3 */ /* 0x0003e20008000000 */
[----:B--2---:R-:W-:Y:S02]  /*42b0*/  ISETP.EQ.U32.AND P0, PT, R2, UR7, PT ;  /* 0x0000000702007c0c */ /* 0x004fe4000bf02070 */
[----:B---3--:R-:W-:Y:S02]  /*42c0*/  LOP3.LUT R0, RZ, UR5, RZ, 0x33, !PT ;  /* 0x00000005ff007c12 */ /* 0x008fe4000f8e33ff */
[----:B-1----:R-:W-:Y:S02]  /*42d0*/  MOV R2, UR6 ;  /* 0x0000000600027c02 */ /* 0x002fe40008000f00 */
[----:B------:R-:W1:Y:S07]  /*42e0*/  REDUX UR5, R0 ;  /* 0x00000000000573c4 */ /* 0x000e6e0000000000 */
[----:B------:R2:W-:Y:S01]  /*42f0*/  @P0 ATOMS.AND RZ, [UR4+0x14], R2 ;  /* 0x00001402ffff098c */ /* 0x0005e2000a800004 */
[----:B-1----:R-:W-:-:S05]  /*4300*/  IMAD.U32 R0, RZ, RZ, UR5 ;  /* 0x00000005ff007e24 */ /* 0x002fca000f8e00ff */
[----:B------:R2:W-:Y:S01]  /*4310*/  @P0 ATOMS.AND RZ, [UR4+0x18], R0 ;  /* 0x00001800ffff098c */ /* 0x0005e2000a800004 */
[----:B------:R-:W-:Y:S05]  /*4320*/  BRA `(.L_x_83) ;  /* 0x0000000000147947 */ /* 0x000fea0003800000 */
.L_x_82:
[----:B------:R-:W-:Y:S02]  /*4330*/  MOV R2, 0x4350 ;  /* 0x0000435000027802 */ /* 0x000fe40000000f00 */
[----:B-1--45:R-:W-:Y:S05]  /*4340*/  CALL.REL.NOINC `($__internal_0_$__cuda_sm10x_tcgen05_guardrail_trap_col_being_dealloced_not_returned_by_alloc) ;  /* 0x0000006800087944 */ /* 0x032fea0003c00000 */
[----:B------:R-:W-:Y:S05]  /*4350*/  BRA `(.L_x_83) ;  /* 0x0000000000087947 */ /* 0x000fea0003800000 */
.L_x_81:
[----:B------:R-:W-:Y:S02]  /*4360*/  MOV R2, 0x4380 ;  /* 0x0000438000027802 */ /* 0x000fe40000000f00 */
[----:B-1--45:R-:W-:Y:S05]  /*4370*/  CALL.REL.NOINC `($__internal_2_$__cuda_sm10x_tcgen05_guardrail_trap_unallocated_columns_being_dealloced) ;  /* 0x0000006800147944 */ /* 0x032fea0003c00000 */
.L_x_83:
[----:B------:R-:W-:Y:S01]  /*4380*/  NOP ;  /* 0x0000000000007918 */ /* 0x000fe20000000000 */
[----:B------:R-:W-:Y:S05]  /*4390*/  EXIT ;  /* 0x000000000000794d */ /* 0x000fea0003800000 */
.L_x_65:
[----:B------:R-:W-:-:S09]  /*43a0*/  UISETP.NE.OR UP2, UPT, UR8, 0x3, !UP2 ;  /* 0x000000030800788c */ /* 0x000fd2000d745670 */
[----:B------:R-:W-:Y:S05]  /*43b0*/  BRA.U UP2, `(.L_x_84) ;  /* 0x0000001102087547 */ /* 0x000fea000b800000 */
[----:B------:R-:W1:Y:S01]  /*43c0*/  LDC R0, c[0x0][0xb30] ;  /* 0x0002cc00ff007b82 */ /* 0x000e620000000800 */
[----:B------:R-:W2:Y:S01]  /*43d0*/  LDCU.64 UR8, c[0x0][0x888] ;  /* 0x00011100ff0877ac */ /* 0x000ea20008000a00 */
[----:B------:R-:W-:Y:S02]  /*43e0*/  HFMA2 R27, -RZ, RZ, 0, 0 ;  /* 0x00000000ff1b7431 */ /* 0x000fe400000001ff */
[----:B------:R-:W-:Y:S01]  /*43f0*/  IMAD.MOV.U32 R29, RZ, RZ, 0x1 ;  /* 0x00000001ff1d7424 */ /* 0x000fe200078e00ff */
[----:B------:R-:W-:Y:S01]  /*4400*/  MOV R25, 0x1000 ;  /* 0x0000100000197802 */ /* 0x000fe20000000f00 */
[----:B------:R-:W4:Y:S01]  /*4410*/  LDCU.64 UR4, c[0x0][0x890] ;  /* 0x00011200ff0477ac */ /* 0x000f220008000a00 */
[----:B------:R-:W-:Y:S01]  /*4420*/  IMAD.MOV.U32 R28, RZ, RZ, RZ ;  /* 0x000000ffff1c7224 */ /* 0x000fe200078e00ff */
[----:B------:R-:W3:Y:S01]  /*4430*/  LDC R24, c[0x0][0x370] ;  /* 0x0000dc00ff187b82 */ /* 0x000ee20000000800 */
[----:B------:R-:W-:Y:S01]  /*4440*/  UMOV UR7, 0x400 ;  /* 0x0000040000077882 */ /* 0x000fe20000000000 */
[----:B------:R-:W-:-:S02]  /*4450*/  UPLOP3.LUT UP1, UPT, UPT, UPT, UPT, 0x40, 0x4 ;  /* 0x000000000004789c */ /* 0x000fc40003f2e870 */
[----:B------:R-:W-:-:S04]  /*4460*/  ULEA UR7, UR37, UR7, 0x18 ;  /* 0x0000000725077291 */ /* 0x000fc8000f8ec0ff */
[----:B------:R-:W3:Y:S01]  /*4470*/  LDC R3, c[0x0][0xb0c] ;  /* 0x0002c300ff037b82 */ /* 0x000ee20000000800 */
[----:B------:R-:W-:Y:S02]  /*4480*/  UIADD3 UR13, UPT, UPT, UR7, 0x158, URZ ;  /* 0x00000158070d7890 */ /* 0x000fe4000fffe0ff */
[----:B--2---:R-:W-:Y:S02]  /*4490*/  UISETP.NE.U32.AND UP2, UPT, UR8, URZ, UPT ;  /* 0x000000ff0800728c */ /* 0x004fe4000bf45070 */
[----:B------:R-:W-:Y:S02]  /*44a0*/  UIADD3 UR33, UPT, UPT, UR7, 0x140, URZ ;  /* 0x0000014007217890 */ /* 0x000fe4000fffe0ff */
[----:B----4-:R-:W-:Y:S01]  /*44b0*/  UISETP.NE.U32.AND UP3, UPT, UR4, URZ, UPT ;  /* 0x000000ff0400728c */ /* 0x010fe2000bf65070 */
[----:B------:R-:W2:Y:S01]  /*44c0*/  LDC R18, c[0x0][0xb20] ;  /* 0x0002c800ff127b82 */ /* 0x000ea20000000800 */
[----:B-1----:R-:W-:Y:S01]  /*44d0*/  ISETP.NE.AND P1, PT, R0, 0x1, PT ;  /* 0x000000010000780c */ /* 0x002fe20003f25270 */
[----:B------:R-:W-:-:S02]  /*44e0*/  UISETP.NE.AND.EX UP2, UPT, UR9, URZ, UPT, UP2 ;  /* 0x000000ff0900728c */ /* 0x000fc4000bf45320 */
[----:B------:R-:W-:Y:S02]  /*44f0*/  UIADD3 UR25, UPT, UPT, UR7, 0x148, URZ ;  /* 0x0000014807197890 */ /* 0x000fe4000fffe0ff */
[----:B------:R-:W-:Y:S02]  /*4500*/  UIADD3 UR17, UPT, UPT, UR7, 0x150, URZ ;  /* 0x0000015007117890 */ /* 0x000fe4000fffe0ff */
[----:B------:R-:W1:Y:S01]  /*4510*/  LDC.64 R30, c[0x0][0x348] ;  /* 0x0000d200ff1e7b82 */ /* 0x000e620000000a00 */
[----:B------:R-:W-:Y:S02]  /*4520*/  UPRMT UR13, UR37, 0x654, UR13 ;  /* 0x00000654250d7896 */ /* 0x000fe4000800000d */
[----:B------:R-:W-:-:S05]  /*4530*/  UISETP.NE.AND.EX UP3, UPT, UR5, URZ, UPT, UP3 ;  /* 0x000000ff0500728c */ /* 0x000fca000bf65330 */
[----:B------:R-:W4:Y:S08]  /*4540*/  LDC.64 R16, c[0x0][0xb10] ;  /* 0x0002c400ff107b82 */ /* 0x000f300000000a00 */
[----:B------:R-:W1:Y:S08]  /*4550*/  LDC.64 R6, c[0x0][0xb18] ;  /* 0x0002c600ff067b82 */ /* 0x000e700000000a00 */
[----:B------:R-:W1:Y:S08]  /*4560*/  LDC.64 R4, c[0x0][0xb28] ;  /* 0x0002ca00ff047b82 */ /* 0x000e700000000a00 */
[----:B--23--:R-:W1:Y:S02]  /*4570*/  LDC R19, c[0x0][0x374] ;  /* 0x0000dd00ff137b82 */ /* 0x00ce640000000800 */
.L_x_95:
[C---:B------:R-:W-:Y:S02]  /*4580*/  LEA R0, R28.reuse, UR7, 0x3 ;  /* 0x000000071c007c11 */ /* 0x040fe4000f8e18ff */
[----:B------:R-:W-:Y:S02]  /*4590*/  SHF.L.U32 R2, R27, 0x1f, RZ ;  /* 0x0000001f1b027819 */ /* 0x000fe400000006ff */
[----:B------:R-:W-:Y:S02]  /*45a0*/  LEA R20, R28, UR7, 0x4 ;  /* 0x000000071c147c11 */ /* 0x000fe4000f8e20ff */
[----:B--2---:R-:W2:Y:S02]  /*45b0*/  SYNCS.PHASECHK.TRANS64.TRYWAIT P0, [R0+URZ+0x190], R2 ;  /* 0x00019002000075a7 */ /* 0x004ea400080011ff */
[----:B--2---:R-:W-:Y:S05]  /*45c0*/  @!P0 BRA `(.L_x_85) ;  /* 0x00000060001c8947 */ /* 0x004fea0003800000 */
.L_x_201:
[----:B------:R-:W-:Y:S01]  /*45d0*/  ISETP.GE.AND P0, PT, R40, 0x1, PT ;  /* 0x000000012800780c */ /* 0x000fe20003f06270 */
[----:B------:R-:W3:Y:S01]  /*45e0*/  LDS.128 R20, [R20+0x220] ;  /* 0x0002200014147984 */ /* 0x000ee20000000c00 */
[----:B--2---:R-:W-:Y:S01]  /*45f0*/  VIADD R0, R0, 0x1a0 ;  /* 0x000001a000007836 */ /* 0x004fe20000000000 */
[----:B------:R-:W-:Y:S01]  /*4600*/  @!PT LDS RZ, [RZ] ;  /* 0x00000000fffff984 */ /* 0x000fe20000000800 */
[----:B------:R-:W-:Y:S01]  /*4610*/  @!PT LDS RZ, [RZ] ;  /* 0x00000000fffff984 */ /* 0x000fe20000000800 */
[----:B------:R-:W-:Y:S01]  /*4620*/  @!PT LDS RZ, [RZ] ;  /* 0x00000000fffff984 */ /* 0x000fe20000000800 */
[----:B------:R-:W-:Y:S01]  /*4630*/  @!PT LDS RZ, [RZ] ;  /* 0x00000000fffff984 */ /* 0x000fe20000000800 */
[----:B------:R2:W-:Y:S06]  /*4640*/  MEMBAR.ALL.CTA ;  /* 0x0000000000007992 */ /* 0x0005ec0000008000 */
[----:B--2---:R-:W2:Y:S01]  /*4650*/  FENCE.VIEW.ASYNC.S ;  /* 0x00000000000073c6 */ /* 0x004ea20000000000 */
[----:B------:R-:W-:Y:S04]  /*4660*/  PRMT R0, RZ, 0x654, R0 ;  /* 0x00000654ff007816 */ /* 0x000fe80000000000 */
[----:B--2---:R2:W-:Y:S01]  /*4670*/  SYNCS.ARRIVE.TRANS64.RED.A1T0 RZ, [R0+URZ], RZ ;  /* 0x000000ff00ff79a7 */ /* 0x0045e200081004ff */
[----:B---3--:R-:W-:Y:S11]  /*4680*/  LOP3.LUT P3, RZ, R22, 0x1, RZ, 0xc0, !PT ;  /* 0x0000000116ff7812 */ /* 0x008ff6000786c0ff */
[----:B------:R-:W-:Y:S02]  /*4690*/  @!UPT UIADD3 URZ, UPT, UPT, URZ, URZ, URZ ;  /* 0x000000fffffff290 */ /* 0x000fe4000fffe0ff */
[----:B------:R-:W-:Y:S02]  /*46a0*/  @P3 MOV R11, R20 ;  /* 0x00000014000b3202 */ /* 0x000fe40000000f00 */
[----:B------:R-:W-:Y:S01]  /*46b0*/  @P3 LOP3.LUT R10, R21, 0xffff, RZ, 0xc0, !PT ;  /* 0x0000ffff150a3812 */ /* 0x000fe200078ec0ff */
[----:B--2---:R-:W-:Y:S06]  /*46c0*/  @!P0 BRA `(.L_x_86) ;  /* 0x0000000000a48947 */ /* 0x004fec0003800000 */
[-C--:B-1----:R-:W-:Y:S01]  /*46d0*/  IMAD.HI.U32 R0, R19, R7.reuse, RZ ;  /* 0x0000000713007227 */ /* 0x082fe200078e00ff */
[----:B------:R-:W-:Y:S02]  /*46e0*/  ISETP.NE.AND P0, PT, R6, 0x1, PT ;  /* 0x000000010600780c */ /* 0x000fe40003f05270 */
[----:B------:R-:W-:Y:S01]  /*46f0*/  ISETP.NE.AND P2, PT, R40, 0x1, PT ;  /* 0x000000012800780c */ /* 0x000fe20003f45270 */
[----:B----4-:R-:W-:Y:S01]  /*4700*/  IMAD.HI.U32 R9, R24, R16, RZ ;  /* 0x0000001018097227 */ /* 0x010fe200078e00ff */
[----:B------:R-:W-:Y:S02]  /*4710*/  SHF.R.U32.HI R0, RZ, R18, R0 ;  /* 0x00000012ff007219 */ /* 0x000fe40000011600 */
[----:B------:R-:W-:Y:S01]  /*4720*/  ISETP.NE.AND P4, PT, R3, 0x1, PT ;  /* 0x000000010300780c */ /* 0x000fe20003f85270 */
[----:B------:R-:W-:Y:S01]  /*4730*/  IMAD.HI.U32 R13, R10, R7, RZ ;  /* 0x000000070a0d7227 */ /* 0x000fe200078e00ff */
[----:B------:R-:W-:Y:S02]  /*4740*/  SHF.R.U32.HI R9, RZ, R17, R9 ;  /* 0x00000011ff097219 */ /* 0x000fe40000011609 */
[----:B------:R-:W-:Y:S01]  /*4750*/  SEL R0, R19, R0, !P0 ;  /* 0x0000000013007207 */ /* 0x000fe20004000000 */
[----:B------:R-:W-:Y:S01]  /*4760*/  IMAD.HI.U32 R12, R11, R16, RZ ;  /* 0x000000100b0c7227 */ /* 0x000fe200078e00ff */
[----:B------:R-:W-:Y:S03]  /*4770*/  SEL R9, R24, R9, !P4 ;  /* 0x0000000918097207 */ /* 0x000fe60006000000 */
[-C--:B------:R-:W-:Y:S01]  /*4780*/  IMAD.HI.U32 R8, R0, R4.reuse, RZ ;  /* 0x0000000400087227 */ /* 0x080fe200078e00ff */
[----:B------:R-:W-:Y:S03]  /*4790*/  SHF.R.U32.HI R12, RZ, R17, R12 ;  /* 0x00000011ff0c7219 */ /* 0x000fe6000001160c */
[----:B------:R-:W-:Y:S01]  /*47a0*/  IMAD.HI.U32 R2, R9, R4, RZ ;  /* 0x0000000409027227 */ /* 0x000fe200078e00ff */
[-C--:B------:R-:W-:Y:S02]  /*47b0*/  @P2 SHF.R.U32.HI R0, RZ, R5.reuse, R8 ;  /* 0x00000005ff002219 */ /* 0x080fe40000011608 */
[----:B------:R-:W-:Y:S02]  /*47c0*/  SHF.R.U32.HI R8, RZ, R18, R13 ;  /* 0x00000012ff087219 */ /* 0x000fe4000001160d */
[----:B------:R-:W-:Y:S01]  /*47d0*/  @P2 SHF.R.U32.HI R9, RZ, R5, R2 ;  /* 0x00000005ff092219 */ /* 0x000fe20000011602 */
[----:B------:R-:W-:Y:S01]  /*47e0*/  IMAD R0, R40, R0, RZ ;  /* 0x0000000028007224 */ /* 0x000fe200078e02ff */
[----:B------:R-:W-:Y:S02]  /*47f0*/  SEL R8, R10, R8, !P0 ;  /* 0x000000080a087207 */ /* 0x000fe40004000000 */
[----:B------:R-:W-:Y:S01]  /*4800*/  SEL R2, R11, R12, !P4 ;  /* 0x0000000c0b027207 */ /* 0x000fe20006000000 */
[----:B------:R-:W-:Y:S01]  /*4810*/  IMAD R12, R40, R9, RZ ;  /* 0x00000009280c7224 */ /* 0x000fe200078e02ff */
[C---:B------:R-:W-:Y:S01]  /*4820*/  ISETP.GE.AND P0, PT, R8.reuse, R0, PT ;  /* 0x000000000800720c */ /* 0x040fe20003f06270 */
[----:B------:R-:W-:Y:S03]  /*4830*/  IMAD.HI.U32 R0, R8, R4, RZ ;  /* 0x0000000408007227 */ /* 0x000fe600078e00ff */
[----:B------:R-:W-:Y:S02]  /*4840*/  ISETP.GE.OR P0, PT, R2, R12, P0 ;  /* 0x0000000c0200720c */ /* 0x000fe40000706670 */
[-C--:B------:R-:W-:Y:S04]  /*4850*/  SHF.R.U32.HI R0, RZ, R5.reuse, R0 ;  /* 0x00000005ff007219 */ /* 0x080fe80000011600 */
[----:B------:R-:W-:Y:S05]  /*4860*/  SEL R13, R8, R0, !P2 ;  /* 0x00000000080d7207 */ /* 0x000fea0005000000 */
[----:B------:R-:W-:Y:S02]  /*4870*/  IMAD.MOV R12, RZ, RZ, -R13 ;  /* 0x000000ffff0c7224 */ /* 0x000fe400078e0a0d */
[----:B------:R-:W-:Y:S04]  /*4880*/  @!P0 IMAD.HI.U32 R0, R2, R4, RZ ;  /* 0x0000000402008227 */ /* 0x000fe800078e00ff */
[----:B------:R-:W-:Y:S01]  /*4890*/  IMAD R12, R40, R12, R8 ;  /* 0x0000000c280c7224 */ /* 0x000fe200078e0208 */
[----:B------:R-:W-:Y:S04]  /*48a0*/  @!P0 SHF.R.U32.HI R0, RZ, R5, R0 ;  /* 0x00000005ff008219 */ /* 0x000fe80000011600 */
[----:B------:R-:W-:Y:S04]  /*48b0*/  @!P0 SEL R0, R2, R0, !P2 ;  /* 0x0000000002008207 */ /* 0x000fe80005000000 */
[----:B------:R-:W-:Y:S01]  /*48c0*/  @!P0 IADD3 R13, PT, PT, R13, -R0, RZ ;  /* 0x800000000d0d8210 */ /* 0x000fe20007ffe0ff */
[----:B------:R-:W-:Y:S01]  /*48d0*/  @!P0 IMAD R0, R9, R12, R0 ;  /* 0x0000000c09008224 */ /* 0x000fe200078e0200 */
[----:B------:R-:W-:Y:S01]  /*48e0*/  IADD3 R9, PT, PT, -R8, RZ, RZ ;  /* 0x000000ff08097210 */ /* 0x000fe20007ffe1ff */
[--C-:B------:R-:W-:Y:S02]  /*48f0*/  IMAD.MOV R12, RZ, RZ, -R2.reuse ;  /* 0x000000ffff0c7224 */ /* 0x100fe400078e0a02 */
[----:B------:R-:W-:Y:S02]  /*4900*/  @!P0 IMAD R8, R13, R40, R2 ;  /* 0x000000280d088224 */ /* 0x000fe400078e0202 */
[----:B------:R-:W-:Y:S02]  /*4910*/  @!P0 IMAD.MOV.U32 R2, RZ, RZ, R0 ;  /* 0x000000ffff028224 */ /* 0x000fe400078e0000 */
[----:B------:R-:W-:Y:S02]  /*4920*/  IMAD R11, R3, R12, R11 ;  /* 0x0000000c030b7224 */ /* 0x000fe400078e020b */
[----:B------:R-:W-:Y:S02]  /*4930*/  IMAD R10, R6, R9, R10 ;  /* 0x00000009060a7224 */ /* 0x000fe400078e020a */
[----:B------:R-:W-:Y:S02]  /*4940*/  IMAD R11, R2, R3, R11 ;  /* 0x00000003020b7224 */ /* 0x000fe400078e020b */
[----:B------:R-:W-:Y:S02]  /*4950*/  IMAD R10, R8, R6, R10 ;  /* 0x00000006080a7224 */ /* 0x000fe400078e020a */
.L_x_86:
[----:B------:R-:W-:Y:S05]  /*4960*/  BRA.U UP1, `(.L_x_87) ;  /* 0x0000000101107547 */ /* 0x000fea000b800000 */
[----:B------:R-:W-:Y:S04]  /*4970*/  MOV R2, UR6 ;  /* 0x0000000600027c02 */ /* 0x000fe80008000f00 */
[----:B------:R-:W-:Y:S04]  /*4980*/  SHF.L.U32 R2, R2, 0x1f, RZ ;  /* 0x0000001f02027819 */ /* 0x000fe800000006ff */
[----:B------:R-:W2:Y:S02]  /*4990*/  SYNCS.PHASECHK.TRANS64.TRYWAIT P0, [UR7+0x188], R2 ;  /* 0x00018802ff0075a7 */ /* 0x000ea40008001107 */
[----:B--2---:R-:W-:Y:S05]  /*49a0*/  @!P0 BRA `(.L_x_88) ;  /* 0x0000005c00388947 */ /* 0x004fea0003800000 */
.L_x_87:
[----:B------:R-:W-:Y:S02]  /*49b0*/  R2UR UR35, R15 ;  /* 0x000000000f2372ca */ /* 0x000fe400000e0000 */
[----:B------:R-:W-:Y:S02]  /*49c0*/  R2UR UR34, R14 ;  /* 0x000000000e2272ca */ /* 0x000fe400000e0000 */
[----:B------:R-:W-:Y:S02]  /*49d0*/  ISETP.NE.U32.AND P2, PT, RZ, UR4, PT ;  /* 0x00000004ff007c0c */ /* 0x000fe4000bf45070 */
[----:B------:R-:W-:Y:S02]  /*49e0*/  SHF.L.U32 R14, R29, 0x1f, RZ ;  /* 0x0000001f1d0e7819 */ /* 0x000fe400000006ff */
[----:B------:R-:W-:Y:S05]  /*49f0*/  ISETP.NE.AND.EX P2, PT, RZ, UR5, PT, P2 ;  /* 0x00000005ff007c0c */ /* 0x000fea000bf45320 */
[----:B------:R-:W-:Y:S02]  /*4a00*/  USHF.L.U32 UR35, UR35, 0x6, URZ ;  /* 0x0000000623237899 */ /* 0x000fe400080006ff */
[----:B------:R-:W-:Y:S01]  /*4a10*/  USHF.L.U32 UR34, UR34, 0x8, URZ ;  /* 0x0000000822227899 */ /* 0x000fe200080006ff */
[----:B------:R-:W-:Y:S11]  /*4a20*/  BRA.U !UP3, `(.L_x_89) ;  /* 0x000000010b347547 */ /* 0x000ff6000b800000 */
[----:B------:R-:W-:Y:S01]  /*4a30*/  UPLOP3.LUT UP0, UPT, UPT, UPT, UP2, 0x80, 0x8 ;  /* 0x000000000008789c */ /* 0x000fe20003f0f020 */
[----:B--2---:R-:W-:Y:S02]  /*4a40*/  HFMA2 R0, -RZ, RZ, 0, 5.9604644775390625e-08 ;  /* 0x00000001ff007431 */ /* 0x004fe400000001ff */
[----:B------:R-:W-:Y:S03]  /*4a50*/  IMAD.MOV.U32 R96, RZ, RZ, 0x1 ;  /* 0x00000001ff607424 */ /* 0x000fe600078e00ff */
[----:B------:R-:W-:Y:S05]  /*4a60*/  PLOP3.LUT P0, PT, PT, PT, UP0, 0x80, 0x8 ;  /* 0x000000000008781c */ /* 0x000fea0003f0f008 */
[----:B------:R-:W2:Y:S01]  /*4a70*/  @UP0 LDCU.64 UR10, c[0x0][0x888] ;  /* 0x00011100ff0a07ac */ /* 0x000ea20008000a00 */
[----:B------:R-:W-:Y:S07]  /*4a80*/  @UP0 UIMAD UR8, UR36, UR4, URZ ;  /* 0x00000004240802a4 */ /* 0x000fee000f8e02ff */
[----:B------:R-:W-:Y:S01]  /*4a90*/  @!P0 PRMT R96, R0, 0x7610, R96 ;  /* 0x0000761000608816 */ /* 0x000fe20000000060 */
[----:B--2---:R-:W-:Y:S03]  /*4aa0*/  @UP0 UIMAD.WIDE UR10, UR8, 0x4, UR10 ;  /* 0x00000004080a08a5 */ /* 0x004fe6000f8e020a */
[----:B------:R-:W2:Y:S03]  /*4ab0*/  @!UP0 LDCU UR8, c[0x0][0x880] ;  /* 0x00011000ff0887ac */ /* 0x000ea60008000800 */
[----:B------:R-:W-:Y:S01]  /*4ac0*/  IMAD.U32 R8, RZ, RZ, UR10 ;  /* 0x0000000aff087e24 */ /* 0x000fe2000f8e00ff */
[----:B------:R-:W-:Y:S05]  /*4ad0*/  MOV R9, UR11 ;  /* 0x0000000b00097c02 */ /* 0x000fea0008000f00 */
[----:B-----5:R3:W5:Y:S02]  /*4ae0*/  @P0 LDG.E R49, desc[UR46][R8.64] ;  /* 0x0000002e08310981 */ /* 0x020764000c1e1900 */
[----:B--23--:R-:W-:Y:S07]  /*4af0*/  @!P0 IMAD.U32 R49, RZ, RZ, UR8 ;  /* 0x00000008ff318e24 */ /* 0x00cfee000f8e00ff */
.L_x_89:
[----:B-----5:R-:W-:Y:S01]  /*4b00*/  @!P2 FSETP.EQ.AND P0, PT, R49, RZ, PT ;  /* 0x000000ff3100a20b */ /* 0x020fe20003f02000 */
[----:B------:R-:W-:Y:S01]  /*4b10*/  @!UPT UIADD3 URZ, UPT, UPT, URZ, URZ, URZ ;  /* 0x000000fffffff290 */ /* 0x000fe2000fffe0ff */
[----:B------:R-:W-:Y:S11]  /*4b20*/  @!P2 BRA `(.L_x_90) ;  /* 0x000000000014a947 */ /* 0x000ff60003800000 */
[----:B------:R-:W-:Y:S02]  /*4b30*/  LOP3.LUT P2, RZ, R96, 0xff, RZ, 0xc0, !PT ;  /* 0x000000ff60ff7812 */ /* 0x000fe4000784c0ff */
[----:B------:R-:W-:Y:S04]  /*4b40*/  PLOP3.LUT P0, PT, PT, PT, UP0, 0x80, 0x8 ;  /* 0x000000000008781c */ /* 0x000fe80003f0f008 */
[----:B------:R-:W-:Y:S07]  /*4b50*/  PLOP3.LUT P0, PT, P0, PT, PT, 0x8, 0x80 ;  /* 0x000000000080781c */ /* 0x000fee000070e170 */
[----:B------:R-:W-:Y:S11]  /*4b60*/  @P2 FSETP.EQ.AND P0, PT, R49, RZ, PT ;  /* 0x000000ff3100220b */ /* 0x000ff60003f02000 */
[----:B------:R-:W-:Y:S02]  /*4b70*/  @!UPT UIADD3 URZ, UPT, UPT, URZ, URZ, URZ ;  /* 0x000000fffffff290 */ /* 0x000fe4000fffe0ff */
.L_x_90:
[----:B------:R-:W3:Y:S01]  /*4b80*/  SYNCS.PHASECHK.TRANS64.TRYWAIT P2, [UR7+0x160], R14 ;  /* 0x0001600eff0075a7 */ /* 0x000ee20008041107 */
[----:B------:R-:W-:Y:S04]  /*4b90*/  ELECT P4, URZ, PT ;  /* 0x0000000000ff782f */ /* 0x000fe80003880000 */
[----:B------:R-:W-:Y:S11]  /*4ba0*/  PLOP3.LUT P4, PT, P0, P4, PT, 0xf2, 0x2f ;  /* 0x00000000002f781c */ /* 0x000ff60000789e72 */
[----:B------:R-:W-:Y:S02]  /*4bb0*/  @!UPT UIADD3 URZ, UPT, UPT, URZ, URZ, URZ ;  /* 0x000000fffffff290 */ /* 0x000fe4000fffe0ff */
[----:B-1----:R-:W-:Y:S05]  /*4bc0*/  @!P4 IADD3 R8, P0, PT, R30, 0x580, RZ ;  /* 0x000005801e08c810 */ /* 0x002fea0007f1e0ff */
[----:B--2---:R-:W-:Y:S01]  /*4bd0*/  @!P4 IMAD.X R2, RZ, RZ, R31, P0 ;  /* 0x000000ffff02c224 */ /* 0x004fe200000e061f */
[----:B---3--:R-:W-:Y:S07]  /*4be0*/  @!P2 BRA `(.L_x_91) ;  /* 0x0000005800c0a947 */ /* 0x008fee0003800000 */
.L_x_204:
[----:B------:R-:W-:Y:S01]  /*4bf0*/  @!P4 R2UR UR8, R2 ;  /* 0x000000000208c2ca */ /* 0x000fe200000e0000 */
[----:B------:R-:W-:Y:S01]  /*4c00*/  VOTEU.ALL UP1, P4 ;  /* 0x0000000000ff7886 */ /* 0x000fe20002020000 */
[----:B------:R-:W-:Y:S01]  /*4c10*/  @!P4 R2UR UR9, R8 ;  /* 0x000000000809c2ca */ /* 0x000fe200000e0000 */
[----:B-1----:R-:W-:Y:S01]  /*4c20*/  @!P4 IMAD.MOV.U32 R0, RZ, RZ, 0x1000 ;  /* 0x00001000ff00c424 */ /* 0x002fe200078e00ff */
[----:B------:R-:W-:Y:S01]  /*4c30*/  UMOV UR10, 0x0 ;  /* 0x00000000000a7882 */ /* 0x000fe20000000000 */
[----:B------:R-:W-:Y:S01]  /*4c40*/  UMOV UR11, 0x10000000 ;  /* 0x10000000000b7882 */ /* 0x000fe20000000000 */
[----:B------:R-:W-:Y:S01]  /*4c50*/  @!UP1 UIADD3 UR32, UPT, UPT, UR7, 0x400, URZ ;  /* 0x0000040007209890 */ /* 0x000fe2000fffe0ff */
[----:B------:R-:W-:Y:S06]  /*4c60*/  VOTEU.ALL UP1, P4 ;  /* 0x0000000000ff7886 */ /* 0x000fec0002020000 */
[----:B------:R-:W-:Y:S01]  /*4c70*/  IMAD.U32 R9, RZ, RZ, UR8 ;  /* 0x00000008ff097e24 */ /* 0x000fe2000f8e00ff */
[----:B------:R-:W-:Y:S01]  /*4c80*/  UPRMT UR8, UR37, 0x654, UR33 ;  /* 0x0000065425087896 */ /* 0x000fe20008000021 */
[----:B------:R-:W-:Y:S03]  /*4c90*/  IMAD.U32 R8, RZ, RZ, UR9 ;  /* 0x00000009ff087e24 */ /* 0x000fe6000f8e00ff */
[----:B------:R-:W-:Y:S02]  /*4ca0*/  @!P4 R2UR UR15, R9 ;  /* 0x00000000090fc2ca */ /* 0x000fe400000e0000 */
[----:B------:R-:W-:Y:S02]  /*4cb0*/  @!P4 R2UR UR14, R8 ;  /* 0x00000000080ec2ca */ /* 0x000fe400000e0000 */
[----:B------:R-:W-:Y:S05]  /*4cc0*/  @!P4 IADD3 R8, P0, PT, R30, 0x580, RZ ;  /* 0x000005801e08c810 */ /* 0x000fea0007f1e0ff */
[----:B------:R-:W-:Y:S06]  /*4cd0*/  @!P4 IMAD.X R2, RZ, RZ, R31, P0 ;  /* 0x000000ffff02c224 */ /* 0x000fec00000e061f */
[----:B------:R1:W-:Y:S01]  /*4ce0*/  @!UP1 UTMALDG.3D [UR32], [UR14], desc[UR10] ;  /* 0x00000a200e0095b4 */ /* 0x0003e20008011000 */
[----:B------:R1:W-:Y:S01]  /*4cf0*/  @!P4 SYNCS.ARRIVE.TRANS64.RED.A0TR RZ, [UR7+0x140], R0 ;  /* 0x00014000ffffc9a7 */ /* 0x0003e20008300407 */
[----:B------:R-:W-:Y:S01]  /*4d00*/  SYNCS.ARRIVE.TRANS64.RED.A1T0 RZ, [UR8], RZ ;  /* 0x000000ffffff79a7 */ /* 0x000fe20008100408 */
[----:B------:R-:W2:Y:S02]  /*4d10*/  SYNCS.PHASECHK.TRANS64.TRYWAIT P2, [UR7+0x168], R14 ;  /* 0x0001680eff0075a7 */ /* 0x000ea40008041107 */
[----:B-12---:R-:W-:Y:S05]  /*4d20*/  @!P2 BRA `(.L_x_92) ;  /* 0x000000580088a947 */ /* 0x006fea0003800000 */
.L_x_206:
[----:B------:R-:W-:Y:S01]  /*4d30*/  @!P4 R2UR UR8, R2 ;  /* 0x000000000208c2ca */ /* 0x000fe200000e0000 */
[----:B------:R-:W-:Y:S01]  /*4d40*/  VOTEU.ALL UP1, P4 ;  /* 0x0000000000ff7886 */ /* 0x000fe20002020000 */
[----:B------:R-:W-:Y:S01]  /*4d50*/  @!P4 R2UR UR9, R8 ;  /* 0x000000000809c2ca */ /* 0x000fe200000e0000 */
[----:B-1----:R-:W-:Y:S01]  /*4d60*/  @!P4 IMAD.MOV.U32 R0, RZ, RZ, 0x1000 ;  /* 0x00001000ff00c424 */ /* 0x002fe200078e00ff */
[----:B------:R-:W-:Y:S01]  /*4d70*/  UMOV UR10, 0x0 ;  /* 0x00000000000a7882 */ /* 0x000fe20000000000 */
[----:B------:R-:W-:Y:S01]  /*4d80*/  UMOV UR11, 0x10000000 ;  /* 0x10000000000b7882 */ /* 0x000fe20000000000 */
[----:B------:R-:W-:Y:S02]  /*4d90*/  @!UP1 UIADD3 UR26, UPT, UPT, UR34, 0x40, URZ ;  /* 0x00000040221a9890 */ /* 0x000fe4000fffe0ff */
[----:B------:R-:W-:Y:S01]  /*4da0*/  @!UP1 UIADD3 UR24, UPT, UPT, UR7, 0x1400, URZ ;  /* 0x0000140007189890 */ /* 0x000fe2000fffe0ff */
[----:B------:R-:W-:Y:S01]  /*4db0*/  VOTEU.ALL UP1, P4 ;  /* 0x0000000000ff7886 */ /* 0x000fe20002020000 */
[----:B------:R-:W-:Y:S01]  /*4dc0*/  UMOV UR27, UR35 ;  /* 0x00000023001b7c82 */ /* 0x000fe20008000000 */
[----:B------:R-:W-:Y:S02]  /*4dd0*/  UMOV UR28, UR36 ;  /* 0x00000024001c7c82 */ /* 0x000fe40008000000 */
        /* <DEDUP_REMOVED lines=12> */
.L_x_208:
[----:B------:R-:W2:Y:S01]  /*4ea0*/  LDC.64 R12, c[0x0][0xb18] ;  /* 0x0002c600ff0c7b82 */ /* 0x000ea20000000a00 */
[----:B------:R-:W-:Y:S01]  /*4eb0*/  @!P4 R2UR UR8, R2 ;  /* 0x000000000208c2ca */ /* 0x000fe200000e0000 */
[----:B------:R-:W-:Y:S01]  /*4ec0*/  VOTEU.ALL UP1, P4 ;  /* 0x0000000000ff7886 */ /* 0x000fe20002020000 */
[----:B------:R-:W-:Y:S01]  /*4ed0*/  @!P4 R2UR UR9, R8 ;  /* 0x000000000809c2ca */ /* 0x000fe200000e0000 */
[----:B-1----:R-:W-:Y:S01]  /*4ee0*/  @!P4 IMAD.MOV.U32 R0, RZ, RZ, 0x1000 ;  /* 0x00001000ff00c424 */ /* 0x002fe200078e00ff */
[----:B------:R-:W-:Y:S03]  /*4ef0*/  UMOV UR10, 0x0 ;  /* 0x00000000000a7882 */ /* 0x000fe60000000000 */
[----:B------:R-:W1:Y:S01]  /*4f00*/  @!P1 LDC R2, c[0x0][0xb0c] ;  /* 0x0002c300ff029b82 */ /* 0x000e620000000800 */
[----:B------:R-:W-:Y:S01]  /*4f10*/  @!UP1 UIADD3 UR18, UPT, UPT, UR34, 0x80, URZ ;  /* 0x0000008022129890 */ /* 0x000fe2000fffe0ff */
[----:B------:R-:W-:Y:S01]  /*4f20*/  @P3 SHF.R.U32.HI R26, RZ, 0x10, R21 ;  /* 0x00000010ff1a3819 */ /* 0x000fe20000011615 */
[----:B------:R-:W-:Y:S01]  /*4f30*/  @!UP1 UIADD3 UR16, UPT, UPT, UR7, 0x2400, URZ ;  /* 0x0000240007109890 */ /* 0x000fe2000fffe0ff */
[----:B------:R-:W-:Y:S01]  /*4f40*/  VIADD R28, R28, 0x1 ;  /* 0x000000011c1c7836 */ /* 0x000fe20000000000 */
[----:B------:R-:W-:Y:S01]  /*4f50*/  VOTEU.ALL UP1, P4 ;  /* 0x0000000000ff7886 */ /* 0x000fe20002020000 */
[----:B------:R-:W-:Y:S01]  /*4f60*/  UMOV UR11, 0x10000000 ;  /* 0x10000000000b7882 */ /* 0x000fe20000000000 */
[----:B------:R-:W-:Y:S01]  /*4f70*/  UMOV UR19, UR35 ;  /* 0x0000002300137c82 */ /* 0x000fe20008000000 */
[----:B------:R-:W-:Y:S01]  /*4f80*/  IMAD.U32 R9, RZ, RZ, UR8 ;  /* 0x00000008ff097e24 */ /* 0x000fe2000f8e00ff */
[----:B------:R-:W-:Y:S01]  /*4f90*/  UMOV UR20, UR36 ;  /* 0x0000002400147c82 */ /* 0x000fe20008000000 */
[----:B------:R-:W-:Y:S01]  /*4fa0*/  IMAD.U32 R8, RZ, RZ, UR9 ;  /* 0x00000009ff087e24 */ /* 0x000fe2000f8e00ff */
[----:B------:R-:W-:Y:S02]  /*4fb0*/  UPRMT UR8, UR37, 0x654, UR17 ;  /* 0x0000065425087896 */ /* 0x000fe40008000011 */
[----:B------:R-:W-:Y:S02]  /*4fc0*/  @!P4 R2UR UR15, R9 ;  /* 0x00000000090fc2ca */ /* 0x000fe400000e0000 */
[----:B------:R-:W-:Y:S02]  /*4fd0*/  @!P4 R2UR UR14, R8 ;  /* 0x00000000080ec2ca */ /* 0x000fe400000e0000 */
[----:B------:R-:W3:Y:S11]  /*4fe0*/  LDC.64 R8, c[0x0][0xb10] ;  /* 0x0002c400ff087b82 */ /* 0x000ef60000000a00 */
[----:B------:R1:W-:Y:S01]  /*4ff0*/  @!UP1 UTMALDG.3D [UR16], [UR14], desc[UR10] ;  /* 0x00000a100e0095b4 */ /* 0x0003e20008011000 */
[----:B------:R5:W-:Y:S01]  /*5000*/  @!P4 SYNCS.ARRIVE.TRANS64.RED.A0TR RZ, [UR7+0x150], R0 ;  /* 0x00015000ffffc9a7 */ /* 0x000be20008300407 */
[C---:B---3--:R-:W-:Y:S01]  /*5010*/  @!P1 IMAD.HI.U32 R8, R11.reuse, R8, RZ ;  /* 0x000000080b089227 */ /* 0x048fe200078e00ff */
[----:B--2---:R-:W-:Y:S02]  /*5020*/  @!P1 ISETP.NE.AND P0, PT, R12, 0x1, PT ;  /* 0x000000010c00980c */ /* 0x004fe40003f05270 */
[----:B-1----:R-:W-:Y:S01]  /*5030*/  @!P1 ISETP.NE.AND P2, PT, R2, 0x1, PT ;  /* 0x000000010200980c */ /* 0x002fe20003f45270 */
[----:B------:R-:W-:Y:S01]  /*5040*/  SYNCS.ARRIVE.TRANS64.RED.A1T0 RZ, [UR8], RZ ;  /* 0x000000ffffff79a7 */ /* 0x000fe20008100408 */
[C---:B------:R-:W-:Y:S01]  /*5050*/  @!P1 IMAD.HI.U32 R13, R10.reuse, R13, RZ ;  /* 0x0000000d0a0d9227 */ /* 0x040fe200078e00ff */
[----:B------:R-:W-:Y:S04]  /*5060*/  @!P1 SHF.R.U32.HI R8, RZ, R9, R8 ;  /* 0x00000009ff089219 */ /* 0x000fe80000011608 */
[----:B------:R-:W-:Y:S01]  /*5070*/  @!P1 SEL R8, R11, R8, !P2 ;  /* 0x000000080b089207 */ /* 0x000fe20005000000 */
[----:B------:R-:W1:Y:S01]  /*5080*/  SYNCS.PHASECHK.TRANS64.TRYWAIT P5, [UR7+0x178], R14 ;  /* 0x0001780eff0075a7 */ /* 0x000e6200080a1107 */
[----:B-----5:R-:W2:Y:S02]  /*5090*/  @!P1 LDC R0, c[0x0][0xb20] ;  /* 0x0002c800ff009b82 */ /* 0x020ea40000000800 */
[----:B--2---:R-:W-:Y:S04]  /*50a0*/  @!P1 SHF.R.U32.HI R0, RZ, R0, R13 ;  /* 0x00000000ff009219 */ /* 0x004fe8000001160d */
[----:B------:R-:W-:Y:S05]  /*50b0*/  @!P1 SEL R9, R10, R0, !P0 ;  /* 0x000000000a099207 */ /* 0x000fea0004000000 */
[----:B------:R-:W-:Y:S02]  /*50c0*/  @!P1 IMAD.IADD R0, R9, 0x1, -R8 ;  /* 0x0000000109009824 */ /* 0x000fe400078e0a08 */
[----:B------:R-:W-:Y:S02]  /*50d0*/  @!P1 IMAD.IADD R8, R8, 0x1, -R9 ;  /* 0x0000000108089824 */ /* 0x000fe400078e0a09 */
[----:B------:R-:W-:Y:S02]  /*50e0*/  @!P1 IMAD R11, R0, R2, R11 ;  /* 0x00000002000b9224 */ /* 0x000fe400078e020b */
[----:B------:R-:W-:Y:S01]  /*50f0*/  @!P1 IMAD R10, R8, R12, R10 ;  /* 0x0000000c080a9224 */ /* 0x000fe200078e020a */
[----:B-1----:R-:W-:Y:S06]  /*5100*/  @!P5 BRA `(.L_x_94) ;  /* 0x0000005400c0d947 */ /* 0x002fec0003800000 */
.L_x_210:
[----:B------:R-:W-:Y:S01]  /*5110*/  @!P4 IADD3 R2, P0, PT, R30, 0x580, RZ ;  /* 0x000005801e02c810 */ /* 0x000fe20007f1e0ff */
[----:B------:R-:W-:Y:S01]  /*5120*/  VOTEU.ALL UP1, P4 ;  /* 0x0000000000ff7886 */ /* 0x000fe20002020000 */
[----:B------:R-:W-:Y:S01]  /*5130*/  UMOV UR18, 0x0 ;  /* 0x0000000000127882 */ /* 0x000fe20000000000 */
[----:B------:R-:W-:Y:S01]  /*5140*/  UMOV UR19, 0x10000000 ;  /* 0x1000000000137882 */ /* 0x000fe20000000000 */
[----:B------:R-:W-:Y:S01]  /*5150*/  @!P4 R2UR UR9, R2 ;  /* 0x000000000209c2ca */ /* 0x000fe200000e0000 */
[----:B-1----:R-:W-:Y:S01]  /*5160*/  @!P4 IMAD.X R0, RZ, RZ, R31, P0 ;  /* 0x000000ffff00c224 */ /* 0x002fe200000e061f */
[----:B------:R-:W-:Y:S01]  /*5170*/  @!UP1 UIADD3 UR10, UPT, UPT, UR34, 0xc0, URZ ;  /* 0x000000c0220a9890 */ /* 0x000fe2000fffe0ff */
[----:B------:R-:W-:Y:S01]  /*5180*/  ISETP.NE.AND P0, PT, R28, 0x2, PT ;  /* 0x000000021c00780c */ /* 0x000fe20003f05270 */
[----:B------:R-:W-:Y:S01]  /*5190*/  UMOV UR11, UR35 ;  /* 0x00000023000b7c82 */ /* 0x000fe20008000000 */
[----:B------:R-:W-:Y:S01]  /*51a0*/  UMOV UR12, UR36 ;  /* 0x00000024000c7c82 */ /* 0x000fe20008000000 */
[----:B------:R-:W-:Y:S01]  /*51b0*/  @!P4 R2UR UR8, R0 ;  /* 0x000000000008c2ca */ /* 0x000fe200000e0000 */
[----:B------:R-:W-:Y:S01]  /*51c0*/  IMAD.IADD R14, R10, 0x1, R94 ;  /* 0x000000010a0e7824 */ /* 0x000fe200078e025e */
[----:B------:R-:W-:Y:S01]  /*51d0*/  @P3 R2UR UR36, R26 ;  /* 0x000000001a2432ca */ /* 0x000fe200000e0000 */
[----:B------:R-:W-:Y:S01]  /*51e0*/  IMAD.IADD R15, R11, 0x1, R95 ;  /* 0x000000010b0f7824 */ /* 0x000fe200078e025f */
[----:B------:R-:W-:Y:S02]  /*51f0*/  SEL R0, RZ, 0x1, P0 ;  /* 0x00000001ff007807 */ /* 0x000fe40000000000 */
[----:B------:R-:W-:Y:S01]  /*5200*/  LOP3.LUT R29, R29, 0x1, RZ, 0x3c, !PT ;  /* 0x000000011d1d7812 */ /* 0x000fe200078e3cff */
[----:B------:R-:W-:Y:S01]  /*5210*/  IMAD.U32 R8, RZ, RZ, UR9 ;  /* 0x00000009ff087e24 */ /* 0x000fe2000f8e00ff */
[----:B------:R-:W-:Y:S01]  /*5220*/  @!UP1 UIADD3 UR9, UPT, UPT, UR7, 0x158, URZ ;  /* 0x0000015807099890 */ /* 0x000fe2000fffe0ff */
[----:B------:R-:W-:Y:S02]  /*5230*/  LOP3.LUT R27, R27, R0, RZ, 0x3c, !PT ;  /* 0x000000001b1b7212 */ /* 0x000fe400078e3cff */
[----:B------:R-:W-:Y:S02]  /*5240*/  SEL R28, R28, RZ, P0 ;  /* 0x000000ff1c1c7207 */ /* 0x000fe40000000000 */
[----:B------:R-:W-:Y:S01]  /*5250*/  IMAD.U32 R9, RZ, RZ, UR8 ;  /* 0x00000008ff097e24 */ /* 0x000fe2000f8e00ff */
[----:B------:R-:W-:Y:S01]  /*5260*/  @!P4 R2UR UR14, R8 ;  /* 0x00000000080ec2ca */ /* 0x000fe200000e0000 */
[----:B------:R-:W-:Y:S01]  /*5270*/  @!UP1 UIADD3 UR8, UPT, UPT, UR7, 0x3400, URZ ;  /* 0x0000340007089890 */ /* 0x000fe2000fffe0ff */
[----:B------:R-:W-:Y:S02]  /*5280*/  VOTEU.ALL UP1, P4 ;  /* 0x0000000000ff7886 */ /* 0x000fe40002020000 */
[----:B------:R-:W-:Y:S11]  /*5290*/  @!P4 R2UR UR15, R9 ;  /* 0x00000000090fc2ca */ /* 0x000ff600000e0000 */
[----:B------:R-:W-:Y:S02]  /*52a0*/  @!UPT UIADD3 URZ, UPT, UPT, URZ, URZ, URZ ;  /* 0x000000fffffff290 */ /* 0x000fe4000fffe0ff */
[----:B------:R2:W-:Y:S01]  /*52b0*/  @!UP1 UTMALDG.3D [UR8], [UR14], desc[UR18] ;  /* 0x000012080e0095b4 */ /* 0x0005e20008011000 */
[----:B------:R2:W-:Y:S01]  /*52c0*/  @!P4 SYNCS.ARRIVE.TRANS64.RED.A0TR RZ, [UR7+0x158], R25 ;  /* 0x00015819ffffc9a7 */ /* 0x0005e20008300407 */
[----:B------:R-:W-:Y:S01]  /*52d0*/  UPLOP3.LUT UP1, UPT, UPT, UPT, UPT, 0x80, 0x8 ;  /* 0x000000000008789c */ /* 0x000fe20003f2f070 */
[----:B------:R-:W-:Y:S01]  /*52e0*/  SYNCS.ARRIVE.TRANS64.RED.A1T0 RZ, [UR13], RZ ;  /* 0x000000ffffff79a7 */ /* 0x000fe2000810040d */
[----:B------:R-:W-:Y:S09]  /*52f0*/  @P3 BRA `(.L_x_95) ;  /* 0xfffffff000a03947 */ /* 0x000ff2000383ffff */
[----:B------:R-:W-:-:S04]  /*5300*/  SHF.L.U32 R2, R29, 0x1f, RZ ;  /* 0x0000001f1d027819 */ /* 0x000fc800000006ff */
[----:B------:R-:W1:Y:S02]  /*5310*/  SYNCS.PHASECHK.TRANS64.TRYWAIT P0, [UR7+0x160], R2 ;  /* 0x00016002ff0075a7 */ /* 0x000e640008001107 */
[----:B-1----:R-:W-:Y:S05]  /*5320*/  @!P0 BRA `(.L_x_96) ;  /* 0x0000005400508947 */ /* 0x002fea0003800000 */
.L_x_212:
[----:B------:R-:W3:Y:S02]  /*5330*/  SYNCS.PHASECHK.TRANS64.TRYWAIT P0, [UR7+0x168], R2 ;  /* 0x00016802ff0075a7 */ /* 0x000ee40008001107 */
[----:B---3--:R-:W-:Y:S05]  /*5340*/  @!P0 BRA `(.L_x_97) ;  /* 0x0000005400608947 */ /* 0x008fea0003800000 */
.L_x_214:
[----:B------:R-:W3:Y:S02]  /*5350*/  SYNCS.PHASECHK.TRANS64.TRYWAIT P0, [UR7+0x170], R2 ;  /* 0x00017002ff0075a7 */ /* 0x000ee40008001107 */
[----:B---3--:R-:W-:Y:S05]  /*5360*/  @!P0 BRA `(.L_x_98) ;  /* 0x0000005400708947 */ /* 0x008fea0003800000 */
.L_x_216:
[----:B-1----:R-:W-:-:S07]  /*5370*/  MOV R0, UR7 ;  /* 0x0000000700007c02 */ /* 0x002fce0008000f00 */
.L_x_99:
[----:B-1----:R-:W-:-:S04]  /*5380*/  SHF.L.U32 R2, R29, 0x1f, RZ ;  /* 0x0000001f1d027819 */ /* 0x002fc800000006ff */
[----:B------:R1:W3:Y:S03]  /*5390*/  SYNCS.PHASECHK.TRANS64.TRYWAIT P0, [R0+URZ+0x178], R2 ;  /* 0x00017802000075a7 */ /* 0x0002e600080011ff */
[----:B---3--:R-:W-:Y:S05]  /*53a0*/  @!P0 NANOSLEEP.SYNCS 0x989680 ;  /* 0x009896800000895d */ /* 0x008fea0003900000 */
[----:B------:R-:W3:Y:S02]  /*53b0*/  @!P0 SYNCS.PHASECHK.TRANS64 P0, [R0+URZ+0x178], R2 ;  /* 0x00017802000085a7 */ /* 0x000ee400080010ff */
[----:B--23--:R-:W-:Y:S05]  /*53c0*/  @P0 EXIT ;  /* 0x000000000000094d */ /* 0x00cfea0003800000 */
[----:B------:R-:W-:Y:S05]  /*53d0*/  BRA `(.L_x_99) ;  /* 0xfffffffc00e87947 */ /* 0x000fea000383ffff */
.L_x_84:
[----:B------:R-:W-:-:S06]  /*53e0*/  UISETP.GE.AND UP1, UPT, UR8, 0x4, UPT ;  /* 0x000000040800788c */ /* 0x000fcc000bf26270 */
[----:B------:R-:W-:-:S13]  /*53f0*/  PLOP3.LUT P0, PT, PT, PT, UP1, 0x80, 0x8 ;  /* 0x000000000008781c */ /* 0x000fda0003f0f018 */
[----:B------:R-:W-:Y:S05]  /*5400*/  @!P0 EXIT ;  /* 0x000000000000894d */ /* 0x000fea0003800000 */
[----:B------:R-:W-:Y:S01]  /*5410*/  BAR.SYNC.DEFER_BLOCKING 0x6, 0xa0 ;  /* 0x0182800000007b1d */ /* 0x000fe20000010000 */
[C---:B------:R-:W-:Y:S01]  /*5420*/  IMAD.SHL.U32 R3, R108.reuse, 0x40, RZ ;  /* 0x000000406c037824 */ /* 0x040fe200078e00ff */
[C---:B------:R-:W-:Y:S01]  /*5430*/  LOP3.LUT R110, R108.reuse, 0x60, RZ, 0xc0, !PT ;  /* 0x000000606c6e7812 */ /* 0x040fe200078ec0ff */
[C---:B------:R-:W-:Y:S01]  /*5440*/  IMAD.SHL.U32 R100, R108.reuse, 0x20, RZ ;  /* 0x000000206c647824 */ /* 0x040fe200078e00ff */
[----:B------:R-:W-:Y:S01]  /*5450*/  CS2R R106, SRZ ;  /* 0x00000000006a7805 */ /* 0x000fe2000001ff00 */
[C---:B------:R-:W-:Y:S01]  /*5460*/  IMAD.SHL.U32 R4, R108.reuse, 0x2, RZ ;  /* 0x000000026c047824 */ /* 0x040fe200078e00ff */
[----:B------:R-:W-:Y:S02]  /*5470*/  UMOV UR49, 0x400 ;  /* 0x0000040000317882 */ /* 0x000fe40000000000 */
[----:B------:R-:W1:Y:S01]  /*5480*/  LDC R99, c[0x0][0x370] ;  /* 0x0000dc00ff637b82 */ /* 0x000e620000000800 */
[----:B------:R-:W-:Y:S01]  /*5490*/  ULEA UR49, UR37, UR49, 0x18 ;  /* 0x0000003125317291 */ /* 0x000fe2000f8ec0ff */
[----:B------:R-:W-:Y:S01]  /*54a0*/  LOP3.LUT R2, R3, 0x180, RZ, 0xc0, !PT ;  /* 0x0000018003027812 */ /* 0x000fe200078ec0ff */
[----:B------:R-:W-:Y:S01]  /*54b0*/  IMAD.U32 R46, R108, 0x10000, RZ ;  /* 0x000100006c2e7824 */ /* 0x000fe200078e00ff */
[----:B------:R-:W-:Y:S01]  /*54c0*/  LOP3.LUT R100, R100, 0xc00, RZ, 0xc0, !PT ;  /* 0x00000c0064647812 */ /* 0x000fe200078ec0ff */
[----:B------:R-:W-:Y:S01]  /*54d0*/  UIADD3 UR4, UPT, UPT, UR49, 0x4400, URZ ;  /* 0x0000440031047890 */ /* 0x000fe2000fffe0ff */
[----:B------:R-:W-:Y:S01]  /*54e0*/  LOP3.LUT R4, R2, 0x20, R4, 0xf8, !PT ;  /* 0x0000002002047812 */ /* 0x000fe200078ef804 */
[----:B------:R-:W-:Y:S01]  /*54f0*/  IMAD.SHL.U32 R2, R108, 0x8, RZ ;  /* 0x000000086c027824 */ /* 0x000fe200078e00ff */
[----:B------:R-:W2:Y:S01]  /*5500*/  LDC R42, c[0x0][0xb0c] ;  /* 0x0002c300ff2a7b82 */ /* 0x000ea20000000800 */
[----:B------:R-:W-:Y:S01]  /*5510*/  LOP3.LUT R100, R100, 0x40, R3, 0xf8, !PT ;  /* 0x0000004064647812 */ /* 0x000fe200078ef803 */
[----:B------:R-:W-:Y:S01]  /*5520*/  IMAD.MOV.U32 R45, RZ, RZ, RZ ;  /* 0x000000ffff2d7224 */ /* 0x000fe200078e00ff */
[----:B------:R-:W-:Y:S01]  /*5530*/  LOP3.LUT R46, R46, 0x600000, RZ, 0xc0, !PT ;  /* 0x006000002e2e7812 */ /* 0x000fe200078ec0ff */
[----:B------:R-:W-:Y:S01]  /*5540*/  IMAD.MOV.U32 R112, RZ, RZ, RZ ;  /* 0x000000ffff707224 */ /* 0x000fe200078e00ff */
[----:B------:R-:W-:-:S02]  /*5550*/  LOP3.LUT R108, R108, 0x2, RZ, 0xc0, !PT ;  /* 0x000000026c6c7812 */ /* 0x000fc400078ec0ff */
[----:B------:R-:W-:Y:S02]  /*5560*/  CS2R R104, SRZ ;  /* 0x0000000000687805 */ /* 0x000fe4000001ff00 */
[----:B------:R-:W-:Y:S01]  /*5570*/  LOP3.LUT R2, R4, 0x30, R2, 0x78, !PT ;  /* 0x0000003004027812 */ /* 0x000fe200078e7802 */
[----:B------:R-:W4:Y:S01]  /*5580*/  LDC R97, c[0x0][0xb20] ;  /* 0x0002c800ff617b82 */ /* 0x000f220000000800 */
[----:B------:R-:W3:Y:S01]  /*5590*/  LDS R0, [UR49+0x240] ;  /* 0x00024031ff007984 */ /* 0x000ee20008000800 */
[----:B------:R-:W-:Y:S01]  /*55a0*/  LOP3.LUT R100, R100, 0x200, R3, 0xf8, !PT ;  /* 0x0000020064647812 */ /* 0x000fe200078ef803 */
[----:B------:R-:W-:Y:S01]  /*55b0*/  IMAD.MOV R102, RZ, RZ, -R108 ;  /* 0x000000ffff667224 */ /* 0x000fe200078e0a6c */
[----:B------:R-:W1:Y:S01]  /*55c0*/  LDCU.64 UR52, c[0x0][0x348] ;  /* 0x00006900ff3477ac */ /* 0x000e620008000a00 */
[----:B------:R-:W-:Y:S01]  /*55d0*/  IMAD.U32 R109, RZ, RZ, UR4 ;  /* 0x00000004ff6d7e24 */ /* 0x000fe2000f8e00ff */
[----:B------:R-:W-:Y:S02]  /*55e0*/  LOP3.LUT R100, R100, R2, RZ, 0xfc, !PT ;  /* 0x0000000264647212 */ /* 0x000fe400078efcff */
[----:B------:R-:W1:Y:S01]  /*55f0*/  LDC R41, c[0x0][0xb30] ;  /* 0x0002cc00ff297b82 */ /* 0x000e620000000800 */
[----:B------:R-:W1:Y:S01]  /*5600*/  LDCU.64 UR38, c[0x0][0x888] ;  /* 0x00011100ff2677ac */ /* 0x000e620008000a00 */
[----:B------:R-:W1:Y:S06]  /*5610*/  LDCU.64 UR44, c[0x0][0x890] ;  /* 0x00011200ff2c77ac */ /* 0x000e6c0008000a00 */
[----:B------:R-:W1:Y:S01]  /*5620*/  LDC.64 R92, c[0x0][0xb10] ;  /* 0x0002c400ff5c7b82 */ /* 0x000e620000000a00 */
[----:B------:R-:W-:-:S07]  /*5630*/  UIADD3 UR48, UPT, UPT, UR49, 0x400, URZ ;  /* 0x0000040031307890 */ /* 0x000fce000fffe0ff */
[----:B------:R-:W1:Y:S08]  /*5640*/  LDC.64 R38, c[0x0][0xb18] ;  /* 0x0002c600ff267b82 */ /* 0x000e700000000a00 */
[----:B------:R-:W1:Y:S08]  /*5650*/  LDC.64 R36, c[0x0][0xb28] ;  /* 0x0002ca00ff247b82 */ /* 0x000e700000000a00 */
[----:B------:R-:W1:Y:S01]  /*5660*/  LDC.64 R90, c[0x0][0x8b0] ;  /* 0x00022c00ff5a7b82 */ /* 0x000e620000000a00 */
[----:B---3--:R-:W-:-:S07]  /*5670*/  IMAD.IADD R46, R0, 0x1, R46 ;  /* 0x00000001002e7824 */ /* 0x008fce00078e022e */
[----:B------:R-:W3:Y:S08]  /*5680*/  LDC.64 R88, c[0x0][0x8a8] ;  /* 0x00022a00ff587b82 */ /* 0x000ef00000000a00 */
[----:B--2-4-:R-:W1:Y:S02]  /*5690*/  LDC R98, c[0x0][0x374] ;  /* 0x0000dd00ff627b82 */ /* 0x014e640000000800 */
.L_x_141:
[----:B------:R-:W-:Y:S02]  /*56a0*/  LEA R0, R112, UR49, 0x3 ;  /* 0x0000003170007c11 */ /* 0x000fe4000f8e18ff */
[----:B------:R-:W-:Y:S02]  /*56b0*/  SHF.L.U32 R2, R106, 0x1f, RZ ;  /* 0x0000001f6a027819 */ /* 0x000fe400000006ff */
[----:B------:R-:W-:Y:S02]  /*56c0*/  LEA R16, R112, UR49, 0x4 ;  /* 0x0000003170107c11 */ /* 0x000fe4000f8e20ff */
[----:B------:R-:W2:Y:S02]  /*56d0*/  SYNCS.PHASECHK.TRANS64.TRYWAIT P0, [R0+URZ+0x190], R2 ;  /* 0x00019002000075a7 */ /* 0x000ea400080011ff */
[----:B-12---:R-:W-:Y:S05]  /*56e0*/  @!P0 BRA `(.L_x_100) ;  /* 0x0000005000a88947 */ /* 0x006fea0003800000 */
.L_x_217:
[----:B------:R-:W4:Y:S01]  /*56f0*/  LDC.64 R10, c[0x0][0xb10] ;  /* 0x0002c400ff0a7b82 */ /* 0x000f220000000a00 */
[----:B------:R-:W3:Y:S01]  /*5700*/  LDS.128 R16, [R16+0x220] ;  /* 0x0002200010107984 */ /* 0x000ee20000000c00 */
[----:B-1----:R-:W-:Y:S01]  /*5710*/  ISETP.NE.AND P1, PT, R41, 0x1, PT ;  /* 0x000000012900780c */ /* 0x002fe20003f25270 */
[----:B--2---:R-:W-:Y:S01]  /*5720*/  VIADD R0, R0, 0x1a0 ;  /* 0x000001a000007836 */ /* 0x004fe20000000000 */
[----:B------:R-:W-:Y:S04]  /*5730*/  ISETP.GE.AND P0, PT, R40, 0x1, PT ;  /* 0x000000012800780c */ /* 0x000fe80003f06270 */
[----:B------:R-:W1:Y:S01]  /*5740*/  LDC.64 R8, c[0x0][0xb18] ;  /* 0x0002c600ff087b82 */ /* 0x000e620000000a00 */
[----:B------:R-:W-:Y:S01]  /*5750*/  PRMT R0, RZ, 0x654, R0 ;  /* 0x00000654ff007816 */ /* 0x000fe20000000000 */
[----:B------:R-:W-:Y:S01]  /*5760*/  @!PT LDS RZ, [RZ] ;  /* 0x00000000fffff984 */ /* 0x000fe20000000800 */
[----:B------:R-:W-:Y:S01]  /*5770*/  @!PT LDS RZ, [RZ] ;  /* 0x00000000fffff984 */ /* 0x000fe20000000800 */
[----:B------:R-:W-:Y:S01]  /*5780*/  @!PT LDS RZ, [RZ] ;  /* 0x00000000fffff984 */ /* 0x000fe20000000800 */
[----:B------:R-:W-:Y:S01]  /*5790*/  @!PT LDS RZ, [RZ] ;  /* 0x00000000fffff984 */ /* 0x000fe20000000800 */
[----:B------:R2:W-:Y:S06]  /*57a0*/  MEMBAR.ALL.CTA ;  /* 0x0000000000007992 */ /* 0x0005ec0000008000 */
[----:B--2---:R-:W2:Y:S01]  /*57b0*/  FENCE.VIEW.ASYNC.S ;  /* 0x00000000000073c6 */ /* 0x004ea20000000000 */
[----:B------:R-:W1:Y:S08]  /*57c0*/  @!P1 LDC R12, c[0x0][0xb20] ;  /* 0x0002c800ff0c9b82 */ /* 0x000e700000000800 */
[----:B------:R-:W1:Y:S01]  /*57d0*/  @!P1 LDC R7, c[0x0][0xb0c] ;  /* 0x0002c300ff079b82 */ /* 0x000e620000000800 */
[----:B--2---:R2:W-:Y:S01]  /*57e0*/  SYNCS.ARRIVE.TRANS64.RED.A1T0 RZ, [R0+URZ], RZ ;  /* 0x000000ff00ff79a7 */ /* 0x0045e200081004ff */
[----:B---3--:R-:W-:Y:S04]  /*57f0*/  LOP3.LUT P4, RZ, R18, 0x1, RZ, 0xc0, !PT ;  /* 0x0000000112ff7812 */ /* 0x008fe8000788c0ff */
[----:B------:R-:W-:Y:S09]  /*5800*/  P2R R111, PR, RZ, 0x10 ;  /* 0x00000010ff6f7803 */ /* 0x000ff20000000000 */
[----:B------:R-:W-:Y:S02]  /*5810*/  @P4 MOV R44, R16 ;  /* 0x00000010002c4202 */ /* 0x000fe40000000f00 */
[----:B------:R-:W-:Y:S01]  /*5820*/  @P4 LOP3.LUT R43, R17, 0xffff, RZ, 0xc0, !PT ;  /* 0x0000ffff112b4812 */ /* 0x000fe200078ec0ff */
[----:B--2-4-:R-:W-:Y:S06]  /*5830*/  @!P0 BRA `(.L_x_101) ;  /* 0x0000000000a48947 */ /* 0x014fec0003800000 */
[----:B------:R-:W-:Y:S01]  /*5840*/  IMAD.HI.U32 R0, R98, R39, RZ ;  /* 0x0000002762007227 */ /* 0x000fe200078e00ff */
[----:B------:R-:W-:Y:S02]  /*5850*/  ISETP.NE.AND P0, PT, R38, 0x1, PT ;  /* 0x000000012600780c */ /* 0x000fe40003f05270 */
[----:B------:R-:W-:Y:S01]  /*5860*/  ISETP.NE.AND P2, PT, R40, 0x1, PT ;  /* 0x000000012800780c */ /* 0x000fe20003f45270 */
[----:B------:R-:W-:Y:S01]  /*5870*/  IMAD.HI.U32 R4, R99, R92, RZ ;  /* 0x0000005c63047227 */ /* 0x000fe200078e00ff */
[----:B------:R-:W-:Y:S02]  /*5880*/  SHF.R.U32.HI R0, RZ, R97, R0 ;  /* 0x00000061ff007219 */ /* 0x000fe40000011600 */
[----:B------:R-:W-:Y:S01]  /*5890*/  ISETP.NE.AND P3, PT, R42, 0x1, PT ;  /* 0x000000012a00780c */ /* 0x000fe20003f65270 */
[----:B------:R-:W-:Y:S01]  /*58a0*/  IMAD.HI.U32 R6, R43, R39, RZ ;  /* 0x000000272b067227 */ /* 0x000fe200078e00ff */
[-C--:B------:R-:W-:Y:S02]  /*58b0*/  SHF.R.U32.HI R4, RZ, R93.reuse, R4 ;  /* 0x0000005dff047219 */ /* 0x080fe40000011604 */
[----:B------:R-:W-:Y:S01]  /*58c0*/  SEL R0, R98, R0, !P0 ;  /* 0x0000000062007207 */ /* 0x000fe20004000000 */
[----:B------:R-:W-:Y:S01]  /*58d0*/  IMAD.HI.U32 R5, R44, R92, RZ ;  /* 0x0000005c2c057227 */ /* 0x000fe200078e00ff */
[----:B------:R-:W-:Y:S03]  /*58e0*/  SEL R4, R99, R4, !P3 ;  /* 0x0000000463047207 */ /* 0x000fe60005800000 */
[-C--:B------:R-:W-:Y:S01]  /*58f0*/  IMAD.HI.U32 R3, R0, R36.reuse, RZ ;  /* 0x0000002400037227 */ /* 0x080fe200078e00ff */
[----:B------:R-:W-:Y:S03]  /*5900*/  SHF.R.U32.HI R5, RZ, R93, R5 ;  /* 0x0000005dff057219 */ /* 0x000fe60000011605 */
[----:B------:R-:W-:Y:S01]  /*5910*/  IMAD.HI.U32 R2, R4, R36, RZ ;  /* 0x0000002404027227 */ /* 0x000fe200078e00ff */
[----:B------:R-:W-:Y:S02]  /*5920*/  @P2 SHF.R.U32.HI R0, RZ, R37, R3 ;  /* 0x00000025ff002219 */ /* 0x000fe40000011603 */
[----:B------:R-:W-:Y:S02]  /*5930*/  SHF.R.U32.HI R3, RZ, R97, R6 ;  /* 0x00000061ff037219 */ /* 0x000fe40000011606 */
[----:B------:R-:W-:Y:S01]  /*5940*/  @P2 SHF.R.U32.HI R4, RZ, R37, R2 ;  /* 0x00000025ff042219 */ /* 0x000fe20000011602 */
[----:B------:R-:W-:Y:S01]  /*5950*/  IMAD R0, R40, R0, RZ ;  /* 0x0000000028007224 */ /* 0x000fe200078e02ff */
[----:B------:R-:W-:Y:S02]  /*5960*/  SEL R3, R43, R3, !P0 ;  /* 0x000000032b037207 */ /* 0x000fe40004000000 */
[----:B------:R-:W-:Y:S01]  /*5970*/  SEL R2, R44, R5, !P3 ;  /* 0x000000052c027207 */ /* 0x000fe20005800000 */
[----:B------:R-:W-:Y:S01]  /*5980*/  IMAD R5, R40, R4, RZ ;  /* 0x0000000428057224 */ /* 0x000fe200078e02ff */
[C---:B------:R-:W-:Y:S01]  /*5990*/  ISETP.GE.AND P0, PT, R3.reuse, R0, PT ;  /* 0x000000000300720c */ /* 0x040fe20003f06270 */
[C---:B------:R-:W-:Y:S03]  /*59a0*/  IMAD.HI.U32 R0, R3.reuse, R36, RZ ;  /* 0x0000002403007227 */ /* 0x040fe600078e00ff */
[C---:B------:R-:W-:Y:S02]  /*59b0*/  ISETP.GE.OR P0, PT, R2.reuse, R5, P0 ;  /* 0x000000050200720c */ /* 0x040fe40000706670 */
[----:B------:R-:W-:Y:S04]  /*59c0*/  SHF.R.U32.HI R0, RZ, R37, R0 ;  /* 0x00000025ff007219 */ /* 0x000fe80000011600 */
[C---:B------:R-:W-:Y:S05]  /*59d0*/  SEL R6, R3.reuse, R0, !P2 ;  /* 0x0000000003067207 */ /* 0x040fea0005000000 */
        /* <DEDUP_REMOVED lines=14> */
[----:B------:R-:W-:Y:S07]  /*5ac0*/  IMAD R43, R3, R38, R43 ;  /* 0x00000026032b7224 */ /* 0x000fee00078e022b */
.L_x_101:
[----:B-1----:R-:W-:Y:S01]  /*5ad0*/  @!P1 ISETP.NE.AND P0, PT, R8, 0x1, PT ;  /* 0x000000010800980c */ /* 0x002fe20003f05270 */
[----:B------:R-:W-:Y:S01]  /*5ae0*/  @!P1 IMAD.HI.U32 R0, R44, R10, RZ ;  /* 0x0000000a2c009227 */ /* 0x000fe200078e00ff */
[----:B------:R-:W-:Y:S01]  /*5af0*/  @!P1 ISETP.NE.AND P2, PT, R7, 0x1, PT ;  /* 0x000000010700980c */ /* 0x000fe20003f45270 */
[----:B------:R-:W-:Y:S01]  /*5b00*/  ULOP3.LUT UP0, URZ, UR48, 0x1b0, URZ, 0xc0, !UPT ;  /* 0x000001b030ff7892 */ /* 0x000fe2000f80c0ff */
[----:B------:R-:W-:Y:S01]  /*5b10*/  R2UR UR42, R15 ;  /* 0x000000000f2a72ca */ /* 0x000fe200000e0000 */
[C---:B------:R-:W-:Y:S01]  /*5b20*/  @!P1 IMAD.HI.U32 R2, R43.reuse, R9, RZ ;  /* 0x000000092b029227 */ /* 0x040fe200078e00ff */
[----:B------:R-:W-:Y:S02]  /*5b30*/  @!P1 SHF.R.U32.HI R0, RZ, R11, R0 ;  /* 0x0000000bff009219 */ /* 0x000fe40000011600 */
[----:B------:R-:W-:Y:S01]  /*5b40*/  R2UR UR41, R14 ;  /* 0x000000000e2972ca */ /* 0x000fe200000e0000 */
[----:B------:R-:W-:Y:S01]  /*5b50*/  VIADD R112, R112, 0x1 ;  /* 0x0000000170707836 */ /* 0x000fe20000000000 */
[----:B------:R-:W-:Y:S02]  /*5b60*/  @!P1 SHF.R.U32.HI R2, RZ, R12, R2 ;  /* 0x0000000cff029219 */ /* 0x000fe40000011602 */
[----:B------:R-:W-:Y:S02]  /*5b70*/  @!P1 SEL R3, R44, R0, !P2 ;  /* 0x000000002c039207 */ /* 0x000fe40005000000 */
[----:B------:R-:W-:Y:S02]  /*5b80*/  @!P1 SEL R2, R43, R2, !P0 ;  /* 0x000000022b029207 */ /* 0x000fe40004000000 */
[----:B------:R-:W-:Y:S01]  /*5b90*/  @P4 SHF.R.U32.HI R103, RZ, 0x10, R17 ;  /* 0x00000010ff674819 */ /* 0x000fe20000011611 */
[----:B------:R-:W-:Y:S02]  /*5ba0*/  USHF.L.U32 UR42, UR42, 0x6, URZ ;  /* 0x000000062a2a7899 */ /* 0x000fe400080006ff */
[----:B------:R-:W-:Y:S02]  /*5bb0*/  @!P1 IMAD.IADD R0, R2, 0x1, -R3 ;  /* 0x0000000102009824 */ /* 0x000fe400078e0a03 */
[----:B------:R-:W-:Y:S01]  /*5bc0*/  @!P1 IMAD.IADD R2, R3, 0x1, -R2 ;  /* 0x0000000103029824 */ /* 0x000fe200078e0a02 */
[----:B------:R-:W-:Y:S01]  /*5bd0*/  USHF.L.U32 UR41, UR41, 0x8, URZ ;  /* 0x0000000829297899 */ /* 0x000fe200080006ff */
[----:B------:R-:W-:Y:S02]  /*5be0*/  @!P1 IMAD R44, R0, R7, R44 ;  /* 0x00000007002c9224 */ /* 0x000fe400078e022c */
[----:B------:R-:W-:Y:S01]  /*5bf0*/  @!P1 IMAD R43, R2, R8, R43 ;  /* 0x00000008022b9224 */ /* 0x000fe200078e022b */
[----:B------:R-:W-:Y:S08]  /*5c00*/  BRA.U !UP0, `(.L_x_102) ;  /* 0x0000000108407547 */ /* 0x000ff0000b800000 */
[----:B------:R-:W1:Y:S01]  /*5c10*/  LDCU.64 UR8, c[0x4][0x88] ;  /* 0x01001100ff0877ac */ /* 0x000e620008000a00 */
[----:B------:R-:W-:Y:S01]  /*5c20*/  MOV R3, 0x0 ;  /* 0x0000000000037802 */ /* 0x000fe20000000f00 */
[----:B------:R-:W-:Y:S02]  /*5c30*/  HFMA2 R12, -RZ, RZ, 0, 5.9604644775390625e-08 ;  /* 0x00000001ff0c7431 */ /* 0x000fe400000001ff */
[----:B------:R-:W-:Y:S02]  /*5c40*/  IMAD.MOV.U32 R8, RZ, RZ, 0x70 ;  /* 0x00000070ff087424 */ /* 0x000fe400078e00ff */
[----:B------:R-:W-:Y:S01]  /*5c50*/  IMAD.MOV.U32 R13, RZ, RZ, RZ ;  /* 0x000000ffff0d7224 */ /* 0x000fe200078e00ff */
[----:B------:R-:W2:Y:S01]  /*5c60*/  LDCU.64 UR6, c[0x4][0x90] ;  /* 0x01001200ff0677ac */ /* 0x000ea20008000a00 */
[----:B------:R-:W3:Y:S01]  /*5c70*/  LDC.64 R2, c[0x4][R3] ;  /* 0x0100000003027b82 */ /* 0x000ee20000000a00 */
[----:B------:R-:W4:Y:S01]  /*5c80*/  LDCU.64 UR4, c[0x4][0x8] ;  /* 0x01000100ff0477ac */ /* 0x000f220008000a00 */
[----:B-1----:R-:W-:Y:S01]  /*5c90*/  MOV R5, UR9 ;  /* 0x0000000900057c02 */ /* 0x002fe20008000f00 */
[----:B------:R-:W-:Y:S01]  /*5ca0*/  IMAD.U32 R4, RZ, RZ, UR8 ;  /* 0x00000008ff047e24 */ /* 0x000fe2000f8e00ff */
[----:B--2---:R-:W-:Y:S01]  /*5cb0*/  MOV R7, UR7 ;  /* 0x0000000700077c02 */ /* 0x004fe20008000f00 */
[----:B------:R-:W-:Y:S01]  /*5cc0*/  IMAD.U32 R6, RZ, RZ, UR6 ;  /* 0x00000006ff067e24 */ /* 0x000fe2000f8e00ff */
[----:B----4-:R-:W-:Y:S01]  /*5cd0*/  MOV R11, UR5 ;  /* 0x00000005000b7c02 */ /* 0x010fe20008000f00 */
[----:B------:R-:W-:Y:S02]  /*5ce0*/  IMAD.U32 R10, RZ, RZ, UR4 ;  /* 0x00000004ff0a7e24 */ /* 0x000fe4000f8e00ff */
[----:B------:R-:W-:Y:S07]  /*5cf0*/  LEPC R20, `(.L_x_102) ;  /* 0x000000001014794e */ /* 0x000fee0000000000 */
[----:B---3-5:R-:W-:Y:S05]  /*5d00*/  CALL.ABS.NOINC R2 ;  /* 0x0000000002007343 */ /* 0x028fea0003c00000 */
.L_x_102:
[----:B------:R-:W-:Y:S01]  /*5d10*/  LOP3.LUT P0, RZ, R109, 0x1b0, RZ, 0xc0, !PT ;  /* 0x000001b06dff7812 */ /* 0x000fe2000780c0ff */
[----:B------:R-:W-:Y:S11]  /*5d20*/  BSSY.RECONVERGENT B6, `(.L_x_103) ;  /* 0x0000013000067945 */ /* 0x000ff60003800200 */
[----:B------:R-:W-:Y:S01]  /*5d30*/  @!UPT UIADD3 URZ, UPT, UPT, URZ, URZ, URZ ;  /* 0x000000fffffff290 */ /* 0x000fe2000fffe0ff */
[----:B------:R-:W-:Y:S05]  /*5d40*/  @!P0 BRA `(.L_x_104) ;  /* 0x0000000000408947 */ /* 0x000fea0003800000 */
        /* <DEDUP_REMOVED lines=16> */
.L_x_104:
[----:B------:R-:W-:Y:S05]  /*5e50*/  BSYNC.RECONVERGENT B6 ;  /* 0x0000000000067941 */ /* 0x000fea0003800200 */
.L_x_103:
[----:B------:R-:W-:Y:S01]  /*5e60*/  ISETP.NE.U32.AND P4, PT, R90, RZ, PT ;  /* 0x000000ff5a00720c */ /* 0x000fe20003f85070 */
[----:B------:R-:W-:Y:S01]  /*5e70*/  UISETP.NE.AND UP2, UPT, UR50, URZ, UPT ;  /* 0x000000ff3200728c */ /* 0x000fe2000bf45270 */
[----:B------:R-:W-:Y:S01]  /*5e80*/  ISETP.NE.U32.AND P2, PT, RZ, UR38, PT ;  /* 0x00000026ff007c0c */ /* 0x000fe2000bf45070 */
[----:B------:R-:W-:Y:S01]  /*5e90*/  UISETP.NE.U32.AND UP1, UPT, UR44, URZ, UPT ;  /* 0x000000ff2c00728c */ /* 0x000fe2000bf25070 */
[----:B------:R-:W-:Y:S01]  /*5ea0*/  ISETP.NE.AND.EX P4, PT, R91, RZ, PT, P4 ;  /* 0x000000ff5b00720c */ /* 0x000fe20003f85340 */
[----:B------:R-:W-:Y:S01]  /*5eb0*/  UPLOP3.LUT UP0, UPT, UPT, UPT, UPT, 0x40, 0x4 ;  /* 0x000000000004789c */ /* 0x000fe20003f0e870 */
[----:B------:R-:W-:Y:S01]  /*5ec0*/  ISETP.NE.AND.EX P2, PT, RZ, UR39, PT, P2 ;  /* 0x00000027ff007c0c */ /* 0x000fe2000bf45320 */
[----:B------:R-:W-:Y:S01]  /*5ed0*/  UISETP.NE.AND.EX UP1, UPT, UR45, URZ, UPT, UP1 ;  /* 0x000000ff2d00728c */ /* 0x000fe2000bf25310 */
[----:B------:R-:W-:Y:S04]  /*5ee0*/  PLOP3.LUT P1, PT, PT, PT, UP2, 0x80, 0x8 ;  /* 0x000000000008781c */ /* 0x000fe80003f2f028 */
[----:B------:R-:W-:Y:S06]  /*5ef0*/  @UP2 UPLOP3.LUT UP0, UPT, UPT, UPT, UP1, 0x80, 0x8 ;  /* 0x000000000008289c */ /* 0x000fec0003f0f010 */
[----:B------:R-:W-:Y:S01]  /*5f00*/  PLOP3.LUT P0, PT, PT, PT, UP0, 0x80, 0x8 ;  /* 0x000000000008781c */ /* 0x000fe20003f0f008 */
[----:B------:R-:W-:Y:S01]  /*5f10*/  @!UPT UIADD3 URZ, UPT, UPT, URZ, URZ, URZ ;  /* 0x000000fffffff290 */ /* 0x000fe2000fffe0ff */
[----:B------:R-:W-:Y:S11]  /*5f20*/  BRA.U !UP1, `(.L_x_105) ;  /* 0x0000000109387547 */ /* 0x000ff6000b800000 */
[----:B------:R-:W-:Y:S01]  /*5f30*/  UISETP.NE.U32.AND UP0, UPT, UR38, URZ, UPT ;  /* 0x000000ff2600728c */ /* 0x000fe2000bf05070 */
[----:B------:R-:W-:Y:S02]  /*5f40*/  HFMA2 R0, -RZ, RZ, 0, 5.9604644775390625e-08 ;  /* 0x00000001ff007431 */ /* 0x000fe400000001ff */
[----:B------:R-:W-:Y:S01]  /*5f50*/  IMAD.MOV.U32 R96, RZ, RZ, 0x1 ;  /* 0x00000001ff607424 */ /* 0x000fe200078e00ff */
[----:B------:R-:W-:Y:S06]  /*5f60*/  UISETP.NE.AND.EX UP0, UPT, UR39, URZ, UPT, UP0 ;  /* 0x000000ff2700728c */ /* 0x000fec000bf05300 */
[----:B------:R-:W-:Y:S05]  /*5f70*/  PLOP3.LUT P3, PT, PT, PT, UP0, 0x80, 0x8 ;  /* 0x000000000008781c */ /* 0x000fea0003f6f008 */
[----:B------:R-:W1:Y:S01]  /*5f80*/  @UP0 LDCU.64 UR6, c[0x0][0x888] ;  /* 0x00011100ff0607ac */ /* 0x000e620008000a00 */
[----:B------:R-:W-:Y:S07]  /*5f90*/  @UP0 UIMAD UR4, UR36, UR44, URZ ;  /* 0x0000002c240402a4 */ /* 0x000fee000f8e02ff */
[----:B------:R-:W-:Y:S01]  /*5fa0*/  @!P3 PRMT R96, R0, 0x7610, R96 ;  /* 0x000076100060b816 */ /* 0x000fe20000000060 */
[----:B-1----:R-:W-:Y:S03]  /*5fb0*/  @UP0 UIMAD.WIDE UR6, UR4, 0x4, UR6 ;  /* 0x00000004040608a5 */ /* 0x002fe6000f8e0206 */
[----:B------:R-:W1:Y:S03]  /*5fc0*/  @!UP0 LDCU UR4, c[0x0][0x880] ;  /* 0x00011000ff0487ac */ /* 0x000e660008000800 */
[----:B------:R-:W-:Y:S01]  /*5fd0*/  IMAD.U32 R2, RZ, RZ, UR6 ;  /* 0x00000006ff027e24 */ /* 0x000fe2000f8e00ff */
[----:B------:R-:W-:Y:S05]  /*5fe0*/  MOV R3, UR7 ;  /* 0x0000000700037c02 */ /* 0x000fea0008000f00 */
[----:B-----5:R2:W5:Y:S02]  /*5ff0*/  @P3 LDG.E R49, desc[UR46][R2.64] ;  /* 0x0000002e02313981 */ /* 0x020564000c1e1900 */
[----:B-12---:R-:W-:Y:S02]  /*6000*/  @!P3 IMAD.U32 R49, RZ, RZ, UR4 ;  /* 0x00000004ff31be24 */ /* 0x006fe4000f8e00ff */
.L_x_105:
[----:B------:R-:W-:Y:S05]  /*6010*/  @!P4 BRA `(.L_x_106) ;  /* 0x000000000020c947 */ /* 0x000fea0003800000 */
[----:B------:R-:W-:Y:S04]  /*6020*/  ISETP.NE.U32.AND P3, PT, R88, RZ, PT ;  /* 0x000000ff5800720c */ /* 0x000fe80003f65070 */
[----:B------:R-:W-:Y:S11]  /*6030*/  ISETP.NE.AND.EX P3, PT, R89, RZ, PT, P3 ;  /* 0x000000ff5900720c */ /* 0x000ff60003f65330 */
[----:B------:R-:W-:Y:S02]  /*6040*/  @!UPT UIADD3 URZ, UPT, UPT, URZ, URZ, URZ ;  /* 0x000000fffffff290 */ /* 0x000fe4000fffe0ff */
[----:B------:R-:W1:Y:S01]  /*6050*/  @P3 LDC.64 R2, c[0x0][0x8a8] ;  /* 0x00022a00ff023b82 */ /* 0x000e620000000a00 */
[----:B------:R-:W-:Y:S04]  /*6060*/  @P3 IMAD R0, R90, UR36, RZ ;  /* 0x000000245a003c24 */ /* 0x000fe8000f8e02ff */
[----:B-1----:R-:W-:Y:S05]  /*6070*/  @P3 IMAD.WIDE R2, R0, 0x4, R2 ;  /* 0x0000000400023825 */ /* 0x002fea00078e0202 */
[----:B-----5:R1:W5:Y:S02]  /*6080*/  @P3 LDG.E R47, desc[UR46][R2.64] ;  /* 0x0000002e022f3981 */ /* 0x020364000c1e1900 */
[----:B-1----:R-:W2:Y:S02]  /*6090*/  @!P3 LDC R47, c[0x0][0x8a0] ;  /* 0x00022800ff2fbb82 */ /* 0x002ea40000000800 */
.L_x_106:
[----:B-----5:R-:W-:Y:S01]  /*60a0*/  FSETP.NEU.AND P4, PT, R49, RZ, PT ;  /* 0x000000ff3100720b */ /* 0x020fe20003f8d000 */
[----:B------:R-:W-:Y:S01]  /*60b0*/  BSSY B1, `(.L_x_107) ;  /* 0x0000042000017945 */ /* 0x000fe20003800000 */
[----:B------:R-:W-:Y:S01]  /*60c0*/  SEL R5, RZ, 0xffffffff, P2 ;  /* 0xffffffffff057807 */ /* 0x000fe20001000000 */
[----:B------:R-:W-:Y:S01]  /*60d0*/  IMAD.MOV.U32 R115, RZ, RZ, 0x1 ;  /* 0x00000001ff737424 */ /* 0x000fe200078e00ff */
[----:B------:R-:W-:Y:S02]  /*60e0*/  LOP3.LUT P3, RZ, R96, 0xff, RZ, 0xc0, !PT ;  /* 0x000000ff60ff7812 */ /* 0x000fe4000786c0ff */
[----:B------:R-:W-:Y:S02]  /*60f0*/  CS2R R86, SRZ ;  /* 0x0000000000567805 */ /* 0x000fe4000001ff00 */
[----:B------:R-:W-:Y:S02]  /*6100*/  @P1 SEL R0, RZ, 0xffffffff, P4 ;  /* 0xffffffffff001807 */ /* 0x000fe40002000000 */
[----:B------:R-:W-:Y:S02]  /*6110*/  CS2R R84, SRZ ;  /* 0x0000000000547805 */ /* 0x000fe4000001ff00 */
[----:B------:R-:W-:Y:S02]  /*6120*/  LEA R2, R105, UR49, 0x3 ;  /* 0x0000003169027c11 */ /* 0x000fe4000f8e18ff */
[----:B------:R-:W-:Y:S02]  /*6130*/  CS2R R82, SRZ ;  /* 0x0000000000527805 */ /* 0x000fe4000001ff00 */
[----:B------:R-:W-:Y:S02]  /*6140*/  @P0 SEL R0, R5, R0, !P3 ;  /* 0x0000000005000207 */ /* 0x000fe40005800000 */
[----:B------:R-:W-:Y:S02]  /*6150*/  CS2R R80, SRZ ;  /* 0x0000000000507805 */ /* 0x000fe4000001ff00 */
[----:B------:R-:W-:Y:S02]  /*6160*/  LEA R113, R45, UR49, 0x3 ;  /* 0x000000312d717c11 */ /* 0x000fe4000f8e18ff */
[----:B------:R-:W-:Y:S02]  /*6170*/  @P1 LOP3.LUT R0, R0, 0x1, RZ, 0xc0, !PT ;  /* 0x0000000100001812 */ /* 0x000fe400078ec0ff */
[----:B------:R-:W-:Y:S02]  /*6180*/  SHF.L.U32 R3, R107, 0x1f, RZ ;  /* 0x0000001f6b037819 */ /* 0x000fe400000006ff */
[----:B------:R-:W-:Y:S02]  /*6190*/  ISETP.NE.U32.OR P6, PT, R0, 0x1, !P1 ;  /* 0x000000010000780c */ /* 0x000fe40004fc5470 */
[----:B------:R-:W-:Y:S02]  /*61a0*/  PLOP3.LUT P2, PT, PT, PT, UP1, 0x80, 0x8 ;  /* 0x000000000008781c */ /* 0x000fe40003f4f018 */
[----:B------:R-:W-:Y:S02]  /*61b0*/  LEA.HI R48, R45, R45, RZ, 0x1 ;  /* 0x0000002d2d307211 */ /* 0x000fe400078f08ff */
[----:B------:R-:W-:Y:S02]  /*61c0*/  SEL R4, RZ, 0xffffffff, P4 ;  /* 0xffffffffff047807 */ /* 0x000fe40002000000 */
[----:B------:R-:W-:Y:S05]  /*61d0*/  P2R R118, PR, RZ, 0x40 ;  /* 0x00000040ff767803 */ /* 0x000fea0000000000 */
[----:B------:R-:W-:Y:S02]  /*61e0*/  @P6 SHF.L.U32 R0, R104, 0x1f, RZ ;  /* 0x0000001f68006819 */ /* 0x000fe400000006ff */
[----:B------:R-:W-:Y:S02]  /*61f0*/  @P2 SEL R4, R5, R4, !P3 ;  /* 0x0000000405042207 */ /* 0x000fe40005800000 */
[----:B------:R1:W3:Y:S02]  /*6200*/  @P6 SYNCS.PHASECHK.TRANS64.TRYWAIT P1, [R2+URZ+0x140], R0 ;  /* 0x00014000020065a7 */ /* 0x0002e400080211ff */
[----:B------:R-:W-:Y:S04]  /*6210*/  LOP3.LUT R4, R4, 0x1, RZ, 0xc0, !PT ;  /* 0x0000000104047812 */ /* 0x000fe800078ec0ff */
[----:B------:R-:W-:Y:S04]  /*6220*/  ISETP.NE.U32.AND P5, PT, R4, 0x1, PT ;  /* 0x000000010400780c */ /* 0x000fe80003fa5070 */
[----:B------:R-:W-:Y:S01]  /*6230*/  P2R R116, PR, RZ, 0x20 ;  /* 0x00000020ff747803 */ /* 0x000fe20000000000 */
[----:B------:R4:W2:Y:S01]  /*6240*/  SYNCS.PHASECHK.TRANS64.TRYWAIT P0, [R113+URZ+0x1b0], R3 ;  /* 0x0001b003710075a7 */ /* 0x0008a200080011ff */
[C---:B-1----:R-:W-:Y:S01]  /*6250*/  IMAD.SHL.U32 R0, R48.reuse, 0x80, RZ ;  /* 0x0000008030007824 */ /* 0x042fe200078e00ff */
[----:B------:R-:W-:Y:S04]  /*6260*/  LOP3.LUT R48, R48, 0xffe, RZ, 0xc0, !PT ;  /* 0x00000ffe30307812 */ /* 0x000fe800078ec0ff */
[----:B------:R-:W-:Y:S01]  /*6270*/  LOP3.LUT R0, R0, 0xffffff00, RZ, 0xc0, !PT ;  /* 0xffffff0000007812 */ /* 0x000fe200078ec0ff */
[----:B------:R-:W-:Y:S04]  /*6280*/  IMAD.IADD R48, R45, 0x1, -R48 ;  /* 0x000000012d307824 */ /* 0x000fe800078e0a30 */
[----:B------:R-:W-:Y:S04]  /*6290*/  IMAD.IADD R0, R46, 0x1, R0 ;  /* 0x000000012e007824 */ /* 0x000fe800078e0200 */
[----:B------:R-:W-:Y:S01]  /*62a0*/  IMAD R48, R48, 0x100000, R0 ;  /* 0x0010000030307824 */ /* 0x000fe200078e0200 */
[----:B---3--:R-:W-:Y:S01]  /*62b0*/  @P6 SEL R115, RZ, 0x1, !P1 ;  /* 0x00000001ff736807 */ /* 0x008fe20004800000 */
[----:B----4-:R-:W-:Y:S06]  /*62c0*/  @!P6 BRA `(.L_x_108) ;  /* 0x000000000080e947 */ /* 0x010fec0003800000 */
[----:B------:R-:W-:Y:S01]  /*62d0*/  @P5 IMAD R5, R105, 0x1000, R100 ;  /* 0x0000100069055824 */ /* 0x000fe200078e0264 */
[----:B------:R-:W-:Y:S01]  /*62e0*/  ISETP.NE.AND P1, PT, R115, RZ, PT ;  /* 0x000000ff7300720c */ /* 0x000fe20003f25270 */
[----:B------:R-:W-:Y:S01]  /*62f0*/  BSSY B0, `(.L_x_109) ;  /* 0x000000b000007945 */ /* 0x000fe20003800000 */
[----:B------:R-:W-:Y:S01]  /*6300*/  CS2R R82, SRZ ;  /* 0x0000000000527805 */ /* 0x000fe2000001ff00 */
[----:B------:R-:W-:Y:S01]  /*6310*/  @P5 VIADD R4, R5, UR49 ;  /* 0x0000003105045c36 */ /* 0x000fe20008000000 */
[----:B------:R-:W-:Y:S02]  /*6320*/  CS2R R80, SRZ ;  /* 0x0000000000507805 */ /* 0x000fe4000001ff00 */
[----:B------:R-:W-:Y:S02]  /*6330*/  CS2R R86, SRZ ;  /* 0x0000000000567805 */ /* 0x000fe4000001ff00 */
[----:B------:R-:W-:Y:S01]  /*6340*/  CS2R R84, SRZ ;  /* 0x0000000000547805 */ /* 0x000fe2000001ff00 */
[----:B------:R-:W-:Y:S04]  /*6350*/  @P5 IMAD R4, R108, -0x10, R4 ;  /* 0xfffffff06c045824 */ /* 0x000fe800078e0204 */
[----:B------:R-:W-:Y:S05]  /*6360*/  @P1 BRA `(.L_x_110) ;  /* 0x00000000000c1947 */ /* 0x000fea0003800000 */
[----:B------:R-:W-:Y:S04]  /*6370*/  SHF.L.U32 R0, R104, 0x1f, RZ ;  /* 0x0000001f68007819 */ /* 0x000fe800000006ff */
[----:B------:R-:W1:Y:S02]  /*6380*/  SYNCS.PHASECHK.TRANS64.TRYWAIT P1, [R2+URZ+0x140], R0 ;  /* 0x00014000020075a7 */ /* 0x000e6400080211ff */
[----:B-1----:R-:W-:Y:S05]  /*6390*/  @!P1 BRA `(.L_x_111) ;  /* 0x0000004400909947 */ /* 0x002fea0003800000 */
.L_x_110:
[----:B------:R-:W-:Y:S05]  /*63a0*/  BSYNC B0 ;  /* 0x0000000000007941 */ /* 0x000fea0003800000 */
.L_x_109:
[----:B------:R-:W-:Y:S01]  /*63b0*/  ISETP.NE.AND P1, PT, R116, RZ, PT ;  /* 0x000000ff7400720c */ /* 0x000fe20003f25270 */
[----:B-1----:R-:W-:Y:S02]  /*63c0*/  VIADD R2, R2, 0x160 ;  /* 0x0000016002027836 */ /* 0x002fe40000000000 */
[----:B------:R-:W-:Y:S02]  /*63d0*/  IMAD.U32 R0, RZ, RZ, UR37 ;  /* 0x00000025ff007e24 */ /* 0x000fe4000f8e00ff */
[----:B------:R-:W-:Y:S03]  /*63e0*/  VIADD R105, R105, 0x1 ;  /* 0x0000000169697836 */ /* 0x000fe60000000000 */
[----:B------:R-:W-:Y:S05]  /*63f0*/  PRMT R0, R0, 0x654, R2 ;  /* 0x0000065400007816 */ /* 0x000fea0000000002 */
[----:B------:R1:W3:Y:S04]  /*6400*/  @P1 LDS.128 R80, [R5+UR49+0x400] ;  /* 0x0004003105501984 */ /* 0x0002e80008000c00 */
[----:B------:R1:W4:Y:S01]  /*6410*/  @P1 LDS.128 R84, [R4+0x410] ;  /* 0x0004100004541984 */ /* 0x0003220000000c00 */
[C---:B------:R-:W-:Y:S01]  /*6420*/  ISETP.NE.AND P1, PT, R105.reuse, 0x4, PT ;  /* 0x000000046900780c */ /* 0x040fe20003f25270 */
[----:B------:R-:W-:Y:S01]  /*6430*/  @!PT LDS RZ, [RZ] ;  /* 0x00000000fffff984 */ /* 0x000fe20000000800 */
[----:B------:R-:W-:Y:S01]  /*6440*/  @!PT LDS RZ, [RZ] ;  /* 0x00000000fffff984 */ /* 0x000fe20000000800 */
[----:B------:R-:W-:Y:S01]  /*6450*/  @!PT LDS RZ, [RZ] ;  /* 0x00000000fffff984 */ /* 0x000fe20000000800 */
[----:B------:R-:W-:Y:S01]  /*6460*/  @!PT LDS RZ, [RZ] ;  /* 0x00000000fffff984 */ /* 0x000fe20000000800 */
[----:B------:R5:W-:Y:S06]  /*6470*/  MEMBAR.ALL.CTA ;  /* 0x0000000000007992 */ /* 0x000bec0000008000 */
[----:B-----5:R-:W5:Y:S01]  /*6480*/  FENCE.VIEW.ASYNC.S ;  /* 0x00000000000073c6 */ /* 0x020f620000000000 */
[----:B------:R-:W-:Y:S01]  /*6490*/  SEL R105, R105, RZ, P1 ;  /* 0x000000ff69697207 */ /* 0x000fe20000800000 */
[----:B-----5:R5:W-:Y:S02]  /*64a0*/  SYNCS.ARRIVE.TRANS64.RED.A1T0 RZ, [R0+URZ], RZ ;  /* 0x000000ff00ff79a7 */ /* 0x020be400081004ff */
[----:B-----5:R-:W-:Y:S04]  /*64b0*/  SEL R0, RZ, 0x1, P1 ;  /* 0x00000001ff007807 */ /* 0x020fe80000800000 */
[----:B-1-3--:R-:W-:Y:S02]  /*64c0*/  LOP3.LUT R104, R104, R0, RZ, 0x3c, !PT ;  /* 0x0000000068687212 */ /* 0x00afe400078e3cff */
.L_x_108:
[----:B------:R-:W-:Y:S05]  /*64d0*/  BSYNC B1 ;  /* 0x0000000000017941 */ /* 0x000fea0003800000 */
.L_x_107:
[----:B------:R-:W-:Y:S04]  /*64e0*/  SHF.R.U32.HI R0, RZ, 0x15, R48 ;  /* 0x00000015ff007819 */ /* 0x000fe80000011630 */
[----:B------:R-:W-:Y:S01]  /*64f0*/  LOP3.LUT P1, RZ, R0, 0x3, R101, 0x48, !PT ;  /* 0x0000000300ff7812 */ /* 0x000fe20007824865 */
[----:B------:R-:W-:Y:S01]  /*6500*/  @!UPT UIADD3 URZ, UPT, UPT, URZ, URZ, URZ ;  /* 0x000000fffffff290 */ /* 0x000fe2000fffe0ff */
[----:B--2---:R-:W-:Y:S11]  /*6510*/  @P0 BRA `(.L_x_112) ;  /* 0x0000000000080947 */ /* 0x004ff60003800000 */
[----:B------:R-:W1:Y:S02]  /*6520*/  SYNCS.PHASECHK.TRANS64.TRYWAIT P0, [R113+URZ+0x1b0], R3 ;  /* 0x0001b003710075a7 */ /* 0x000e6400080011ff */
[----:B-1----:R-:W-:Y:S05]  /*6530*/  @!P0 BRA `(.L_x_113) ;  /* 0x00000044003c8947 */ /* 0x002fea0003800000 */
.L_x_112:
[----:B------:R-:W-:Y:S05]  /*6540*/  @!P1 BRA `(.L_x_114) ;  /* 0x0000000000409947 */ /* 0x000fea0003800000 */
[----:B------:R-:W2:Y:S01]  /*6550*/  LDCU.64 UR8, c[0x4][0x78] ;  /* 0x01000f00ff0877ac */ /* 0x000ea20008000a00 */
[----:B-1----:R-:W-:Y:S01]  /*6560*/  MOV R3, 0x0 ;  /* 0x0000000000037802 */ /* 0x002fe20000000f00 */
[----:B------:R-:W-:Y:S02]  /*6570*/  HFMA2 R12, -RZ, RZ, 0, 5.9604644775390625e-08 ;  /* 0x00000001ff0c7431 */ /* 0x000fe400000001ff */
[----:B------:R-:W-:Y:S02]  /*6580*/  IMAD.MOV.U32 R8, RZ, RZ, 0x192 ;  /* 0x00000192ff087424 */ /* 0x000fe400078e00ff */
[----:B------:R-:W-:Y:S01]  /*6590*/  IMAD.MOV.U32 R13, RZ, RZ, RZ ;  /* 0x000000ffff0d7224 */ /* 0x000fe200078e00ff */
[----:B------:R-:W1:Y:S01]  /*65a0*/  LDCU.64 UR6, c[0x4][0x80] ;  /* 0x01001000ff0677ac */ /* 0x000e620008000a00 */
[----:B------:R-:W3:Y:S01]  /*65b0*/  LDC.64 R2, c[0x4][R3] ;  /* 0x0100000003027b82 */ /* 0x000ee20000000a00 */
[----:B------:R-:W5:Y:S01]  /*65c0*/  LDCU.64 UR4, c[0x4][0x18] ;  /* 0x01000300ff0477ac */ /* 0x000f620008000a00 */
[----:B--2---:R-:W-:Y:S01]  /*65d0*/  MOV R5, UR9 ;  /* 0x0000000900057c02 */ /* 0x004fe20008000f00 */
[----:B------:R-:W-:Y:S01]  /*65e0*/  IMAD.U32 R4, RZ, RZ, UR8 ;  /* 0x00000008ff047e24 */ /* 0x000fe2000f8e00ff */
[----:B-1----:R-:W-:Y:S01]  /*65f0*/  MOV R7, UR7 ;  /* 0x0000000700077c02 */ /* 0x002fe20008000f00 */
[----:B------:R-:W-:Y:S01]  /*6600*/  IMAD.U32 R6, RZ, RZ, UR6 ;  /* 0x00000006ff067e24 */ /* 0x000fe2000f8e00ff */
[----:B-----5:R-:W-:Y:S01]  /*6610*/  MOV R11, UR5 ;  /* 0x00000005000b7c02 */ /* 0x020fe20008000f00 */
[----:B------:R-:W-:Y:S02]  /*6620*/  IMAD.U32 R10, RZ, RZ, UR4 ;  /* 0x00000004ff0a7e24 */ /* 0x000fe4000f8e00ff */
[----:B------:R-:W-:Y:S07]  /*6630*/  LEPC R20, `(.L_x_114) ;  /* 0x000000001014794e */ /* 0x000fee0000000000 */
[----:B---34-:R-:W-:Y:S05]  /*6640*/  CALL.ABS.NOINC R2 ;  /* 0x0000000002007343 */ /* 0x018fea0003c00000 */
.L_x_114:
[----:B------:R-:W-:Y:S01]  /*6650*/  F2FP.F16.E5M2.UNPACK_B R4, R81 ;  /* 0x00000051ff04723e */ /* 0x000fe200020004ff */
[----:B------:R-:W-:Y:S05]  /*6660*/  WARPSYNC.ALL ;  /* 0x0000000000007948 */ /* 0x000fea0003800000 */
[----:B------:R-:W-:Y:S01]  /*6670*/  R2UR UR4, R48 ;  /* 0x00000000300472ca */ /* 0x000fe200000e0000 */
[--C-:B------:R-:W-:Y:S01]  /*6680*/  HADD2.F32 R53, -RZ, R4.reuse.H0_H0 ;  /* 0x20000004ff357230 */ /* 0x100fe20000004100 */
[-C--:B-1----:R-:W-:Y:S01]  /*6690*/  F2FP.F16.E5M2.UNPACK_B R3, R80.reuse ;  /* 0x00000050ff03723e */ /* 0x082fe200020004ff */
[----:B------:R-:W-:Y:S01]  /*66a0*/  HADD2.F32 R54, -RZ, R4.H1_H1 ;  /* 0x30000004ff367230 */ /* 0x000fe20000004100 */
[----:B------:R-:W-:Y:S01]  /*66b0*/  F2FP.F16.E5M2.UNPACK_B R0, R80.H1 ;  /* 0x00000050ff00723e */ /* 0x000fe200030004ff */
[----:B------:R-:W-:Y:S01]  /*66c0*/  BSSY.RECONVERGENT B0, `(.L_x_115) ;  /* 0x0000099000007945 */ /* 0x000fe20003800200 */
[----:B------:R-:W-:Y:S01]  /*66d0*/  F2FP.F16.E5M2.UNPACK_B R64, R83.H1 ;  /* 0x00000053ff40723e */ /* 0x000fe200030004ff */
[--C-:B------:R-:W-:Y:S01]  /*66e0*/  HADD2.F32 R2, -RZ, R3.reuse.H0_H0 ;  /* 0x20000003ff027230 */ /* 0x100fe20000004100 */
[----:B----4-:R-:W-:Y:S01]  /*66f0*/  F2FP.F16.E5M2.UNPACK_B R74, R86 ;  /* 0x00000056ff4a723e */ /* 0x010fe200020004ff */
[----:B------:R-:W-:Y:S01]  /*6700*/  HADD2.F32 R50, -RZ, R3.H1_H1 ;  /* 0x30000003ff327230 */ /* 0x000fe20000004100 */
[----:B------:R-:W-:Y:S01]  /*6710*/  F2FP.F16.E5M2.UNPACK_B R3, R81.H1 ;  /* 0x00000051ff03723e */ /* 0x000fe200030004ff */
[--C-:B------:R-:W-:Y:S01]  /*6720*/  HADD2.F32 R51, -RZ, R0.reuse.H0_H0 ;  /* 0x20000000ff337230 */ /* 0x100fe20000004100 */
[----:B------:R-:W-:Y:S01]  /*6730*/  IADD3 R114, PT, PT, R100, UR49, RZ ;  /* 0x0000003164727c10 */ /* 0x000fe2000fffe0ff */
[----:B------:R-:W-:Y:S01]  /*6740*/  HADD2.F32 R52, -RZ, R0.H1_H1 ;  /* 0x30000000ff347230 */ /* 0x000fe20000004100 */
[----:B------:R-:W-:Y:S01]  /*6750*/  LDTM.16dp32bit_t0_t15.x32 R4, tmem[UR4] ;  /* 0x00000004000479ee */ /* 0x000fe20008a80000 */
[----:B------:R-:W1:Y:S01]  /*6760*/  LDTM.16dp32bit_t16_t31.x32 R4, tmem[UR4+0x20] ;  /* 0x00002004000479ee */ /* 0x000e620008aa0000 */
[-C--:B------:R-:W-:Y:S01]  /*6770*/  F2FP.F16.E5M2.UNPACK_B R0, R82.reuse ;  /* 0x00000052ff00723e */ /* 0x080fe200020004ff */
[--C-:B------:R-:W-:Y:S01]  /*6780*/  HADD2.F32 R55, -RZ, R3.reuse.H0_H0 ;  /* 0x20000003ff377230 */ /* 0x100fe20000004100 */
[----:B------:R-:W-:Y:S01]  /*6790*/  SHF.L.U32 R117, R102, 0x4, RZ ;  /* 0x0000000466757819 */ /* 0x000fe200000006ff */
[----:B------:R-:W-:Y:S01]  /*67a0*/  HADD2.F32 R56, -RZ, R3.H1_H1 ;  /* 0x30000003ff387230 */ /* 0x000fe20000004100 */
[----:B------:R-:W-:Y:S01]  /*67b0*/  F2FP.F16.E5M2.UNPACK_B R3, R82.H1 ;  /* 0x00000052ff03723e */ /* 0x000fe200030004ff */
[--C-:B------:R-:W-:Y:S01]  /*67c0*/  HADD2.F32 R57, -RZ, R0.reuse.H0_H0 ;  /* 0x20000000ff397230 */ /* 0x100fe20000004100 */
[----:B------:R-:W-:Y:S01]  /*67d0*/  IADD3 R114, PT, PT, R114, R117, RZ ;  /* 0x0000007572727210 */ /* 0x000fe20007ffe0ff */
[----:B------:R-:W-:Y:S01]  /*67e0*/  HADD2.F32 R58, -RZ, R0.H1_H1 ;  /* 0x30000000ff3a7230 */ /* 0x000fe20000004100 */
[----:B------:R-:W-:Y:S01]  /*67f0*/  F2FP.F16.E5M2.UNPACK_B R0, R83 ;  /* 0x00000053ff00723e */ /* 0x000fe200020004ff */
[--C-:B------:R-:W-:Y:S01]  /*6800*/  HADD2.F32 R59, -RZ, R3.reuse.H0_H0 ;  /* 0x20000003ff3b7230 */ /* 0x100fe20000004100 */
[----:B------:R-:W-:Y:S01]  /*6810*/  ISETP.NE.AND P0, PT, R110, RZ, PT ;  /* 0x000000ff6e00720c */ /* 0x000fe20003f05270 */
[----:B------:R-:W-:Y:S01]  /*6820*/  HADD2.F32 R60, -RZ, R3.H1_H1 ;  /* 0x30000003ff3c7230 */ /* 0x000fe20000004100 */
[-C--:B------:R-:W-:Y:S01]  /*6830*/  F2FP.F16.E5M2.UNPACK_B R3, R84.reuse ;  /* 0x00000054ff03723e */ /* 0x080fe200020004ff */
[--C-:B------:R-:W-:Y:S01]  /*6840*/  HADD2.F32 R61, -RZ, R0.reuse.H0_H0 ;  /* 0x20000000ff3d7230 */ /* 0x100fe20000004100 */
[----:B------:R-:W-:Y:S01]  /*6850*/  ISETP.NE.AND P6, PT, R118, RZ, PT ;  /* 0x000000ff7600720c */ /* 0x000fe20003fc5270 */
[----:B------:R-:W-:Y:S01]  /*6860*/  HADD2.F32 R62, -RZ, R0.H1_H1 ;  /* 0x30000000ff3e7230 */ /* 0x000fe20000004100 */
[----:B------:R-:W-:Y:S01]  /*6870*/  F2FP.F16.E5M2.UNPACK_B R0, R84.H1 ;  /* 0x00000054ff00723e */ /* 0x000fe200030004ff */
[--C-:B------:R-:W-:Y:S02]  /*6880*/  HADD2.F32 R65, -RZ, R3.reuse.H0_H0 ;  /* 0x20000003ff417230 */ /* 0x100fe40000004100 */
[----:B------:R-:W-:Y:S01]  /*6890*/  HADD2.F32 R66, -RZ, R3.H1_H1 ;  /* 0x30000003ff427230 */ /* 0x000fe20000004100 */
[-C--:B------:R-:W-:Y:S01]  /*68a0*/  F2FP.F16.E5M2.UNPACK_B R3, R85.reuse ;  /* 0x00000055ff03723e */ /* 0x080fe200020004ff */
[--C-:B------:R-:W-:Y:S02]  /*68b0*/  HADD2.F32 R67, -RZ, R0.reuse.H0_H0 ;  /* 0x20000000ff437230 */ /* 0x100fe40000004100 */
[----:B------:R-:W-:Y:S01]  /*68c0*/  HADD2.F32 R68, -RZ, R0.H1_H1 ;  /* 0x30000000ff447230 */ /* 0x000fe20000004100 */
[----:B------:R-:W-:Y:S01]  /*68d0*/  F2FP.F16.E5M2.UNPACK_B R0, R85.H1 ;  /* 0x00000055ff00723e */ /* 0x000fe200030004ff */
[--C-:B------:R-:W-:Y:S02]  /*68e0*/  HADD2.F32 R69, -RZ, R3.reuse.H0_H0 ;  /* 0x20000003ff457230 */ /* 0x100fe40000004100 */
[C---:B-1----:R-:W-:Y:S01]  /*68f0*/  FMUL R7, R47.reuse, R7 ;  /* 0x000000072f077220 */ /* 0x042fe20000400000 */
[----:B------:R-:W-:Y:S01]  /*6900*/  HADD2.F32 R70, -RZ, R3.H1_H1 ;  /* 0x30000003ff467230 */ /* 0x000fe20000004100 */
[----:B------:R-:W-:Y:S01]  /*6910*/  F2FP.F16.E5M2.UNPACK_B R3, R86.H1 ;  /* 0x00000056ff03723e */ /* 0x000fe200030004ff */
[--C-:B------:R-:W-:Y:S02]  /*6920*/  HADD2.F32 R71, -RZ, R0.reuse.H0_H0 ;  /* 0x20000000ff477230 */ /* 0x100fe40000004100 */
[----:B------:R-:W-:Y:S02]  /*6930*/  HADD2.F32 R72, -RZ, R0.H1_H1 ;  /* 0x30000000ff487230 */ /* 0x000fe40000004100 */
[----:B------:R-:W-:Y:S01]  /*6940*/  FMUL R0, R47, R4 ;  /* 0x000000042f007220 */ /* 0x000fe20000400000 */
[--C-:B------:R-:W-:Y:S01]  /*6950*/  HADD2.F32 R73, -RZ, R74.reuse.H0_H0 ;  /* 0x2000004aff497230 */ /* 0x100fe20000004100 */
[----:B------:R-:W-:Y:S01]  /*6960*/  F2FP.F16.E5M2.UNPACK_B R4, R87 ;  /* 0x00000057ff04723e */ /* 0x000fe200020004ff */
[----:B------:R-:W-:Y:S02]  /*6970*/  HADD2.F32 R74, -RZ, R74.H1_H1 ;  /* 0x3000004aff4a7230 */ /* 0x000fe40000004100 */
[----:B------:R-:W-:Y:S01]  /*6980*/  FFMA R0, R49, R2, R0 ;  /* 0x0000000231007223 */ /* 0x000fe20000000000 */
[----:B------:R-:W-:Y:S01]  /*6990*/  FMUL R2, R47, R5 ;  /* 0x000000052f027220 */ /* 0x000fe20000400000 */
[--C-:B------:R-:W-:Y:S01]  /*69a0*/  HADD2.F32 R75, -RZ, R3.reuse.H0_H0 ;  /* 0x20000003ff4b7230 */ /* 0x100fe20000004100 */
[----:B------:R-:W-:Y:S01]  /*69b0*/  F2FP.F16.E5M2.UNPACK_B R5, R87.H1 ;  /* 0x00000057ff05723e */ /* 0x000fe200030004ff */
[----:B------:R-:W-:Y:S02]  /*69c0*/  HADD2.F32 R76, -RZ, R3.H1_H1 ;  /* 0x30000003ff4c7230 */ /* 0x000fe40000004100 */
[----:B------:R-:W-:Y:S01]  /*69d0*/  FFMA R2, R49, R50, R2 ;  /* 0x0000003231027223 */ /* 0x000fe20000000002 */
[--C-:B------:R-:W-:Y:S02]  /*69e0*/  HADD2.F32 R50, -RZ, R4.reuse.H0_H0 ;  /* 0x20000004ff327230 */ /* 0x100fe40000004100 */
[C---:B------:R-:W-:Y:S01]  /*69f0*/  FMUL R3, R47.reuse, R6 ;  /* 0x000000062f037220 */ /* 0x040fe20000400000 */
[--C-:B------:R-:W-:Y:S02]  /*6a00*/  HADD2.F32 R77, -RZ, R5.reuse.H1_H1 ;  /* 0x30000005ff4d7230 */ /* 0x100fe40000004100 */
[C---:B------:R-:W-:Y:S01]  /*6a10*/  FMUL R6, R47.reuse, R11 ;  /* 0x0000000b2f067220 */ /* 0x040fe20000400000 */
[----:B------:R-:W-:Y:S01]  /*6a20*/  FMUL R11, R47, R16 ;  /* 0x000000102f0b7220 */ /* 0x000fe20000400000 */
[C---:B------:R-:W-:Y:S01]  /*6a30*/  FFMA R3, R49.reuse, R51, R3 ;  /* 0x0000003331037223 */ /* 0x040fe20000000003 */
[----:B------:R-:W-:Y:S01]  /*6a40*/  FFMA R7, R49, R52, R7 ;  /* 0x0000003431077223 */ /* 0x000fe20000000007 */
[----:B------:R-:W-:Y:S02]  /*6a50*/  HADD2.F32 R51, -RZ, R4.H1_H1 ;  /* 0x30000004ff337230 */ /* 0x000fe40000004100 */
[C---:B------:R-:W-:Y:S01]  /*6a60*/  FMUL R4, R47.reuse, R9 ;  /* 0x000000092f047220 */ /* 0x040fe20000400000 */
[----:B------:R-:W-:Y:S02]  /*6a70*/  HADD2.F32 R52, -RZ, R5.H0_H0 ;  /* 0x20000005ff347230 */ /* 0x000fe40000004100 */
[----:B------:R-:W-:Y:S01]  /*6a80*/  FMUL R16, R47, R21 ;  /* 0x000000152f107220 */ /* 0x000fe20000400000 */
[----:B------:R-:W-:Y:S01]  /*6a90*/  F2FP.SATFINITE.E5M2.F32.PACK_AB_MERGE_C R78, R7, R3, RZ ;  /* 0x00000003074e723e */ /* 0x000fe200048060ff */
[C---:B------:R-:W-:Y:S01]  /*6aa0*/  FMUL R3, R47.reuse, R8 ;  /* 0x000000082f037220 */ /* 0x040fe20000400000 */
[C---:B------:R-:W-:Y:S01]  /*6ab0*/  FMUL R7, R47.reuse, R12 ;  /* 0x0000000c2f077220 */ /* 0x040fe20000400000 */
[C---:B------:R-:W-:Y:S01]  /*6ac0*/  FMUL R8, R47.reuse, R13 ;  /* 0x0000000d2f087220 */ /* 0x040fe20000400000 */
[----:B------:R-:W-:Y:S01]  /*6ad0*/  FMUL R12, R47, R17 ;  /* 0x000000112f0c7220 */ /* 0x000fe20000400000 */
[C---:B------:R-:W-:Y:S01]  /*6ae0*/  FFMA R3, R49.reuse, R53, R3 ;  /* 0x0000003531037223 */ /* 0x040fe20000000003 */
[----:B------:R-:W-:Y:S01]  /*6af0*/  FFMA R4, R49, R54, R4 ;  /* 0x0000003631047223 */ /* 0x000fe20000000004 */
[C---:B------:R-:W-:Y:S01]  /*6b00*/  FMUL R5, R47.reuse, R10 ;  /* 0x0000000a2f057220 */ /* 0x040fe20000400000 */
[C---:B------:R-:W-:Y:S01]  /*6b10*/  FMUL R9, R47.reuse, R14 ;  /* 0x0000000e2f097220 */ /* 0x040fe20000400000 */
[C---:B------:R-:W-:Y:S01]  /*6b20*/  FMUL R10, R47.reuse, R15 ;  /* 0x0000000f2f0a7220 */ /* 0x040fe20000400000 */
[----:B------:R-:W-:Y:S01]  /*6b30*/  FMUL R15, R47, R20 ;  /* 0x000000142f0f7220 */ /* 0x000fe20000400000 */
[C---:B------:R-:W-:Y:S01]  /*6b40*/  FFMA R5, R49.reuse, R55, R5 ;  /* 0x0000003731057223 */ /* 0x040fe20000000005 */
[C---:B------:R-:W-:Y:S01]  /*6b50*/  FFMA R6, R49.reuse, R56, R6 ;  /* 0x0000003831067223 */ /* 0x040fe20000000006 */
[C---:B------:R-:W-:Y:S01]  /*6b60*/  FFMA R7, R49.reuse, R57, R7 ;  /* 0x0000003931077223 */ /* 0x040fe20000000007 */
[C---:B------:R-:W-:Y:S01]  /*6b70*/  FFMA R8, R49.reuse, R58, R8 ;  /* 0x0000003a31087223 */ /* 0x040fe20000000008 */
[--C-:B------:R-:W-:Y:S02]  /*6b80*/  HADD2.F32 R63, -RZ, R64.reuse.H0_H0 ;  /* 0x20000040ff3f7230 */ /* 0x100fe40000004100 */
[C---:B------:R-:W-:Y:S01]  /*6b90*/  FFMA R9, R49.reuse, R59, R9 ;  /* 0x0000003b31097223 */ /* 0x040fe20000000009 */
[----:B------:R-:W-:Y:S01]  /*6ba0*/  F2FP.SATFINITE.E5M2.F32.PACK_AB_MERGE_C R5, R6, R5, RZ ;  /* 0x000000050605723e */ /* 0x000fe200048060ff */
[C---:B------:R-:W-:Y:S01]  /*6bb0*/  FFMA R10, R49.reuse, R60, R10 ;  /* 0x0000003c310a7223 */ /* 0x040fe2000000000a */
[C---:B------:R-:W-:Y:S01]  /*6bc0*/  FFMA R11, R49.reuse, R61, R11 ;  /* 0x0000003d310b7223 */ /* 0x040fe2000000000b */
[----:B------:R-:W-:Y:S01]  /*6bd0*/  FFMA R12, R49, R62, R12 ;  /* 0x0000003e310c7223 */ /* 0x000fe2000000000c */
[C---:B------:R-:W-:Y:S01]  /*6be0*/  FMUL R20, R47.reuse, R25 ;  /* 0x000000192f147220 */ /* 0x040fe20000400000 */
[C---:B------:R-:W-:Y:S01]  /*6bf0*/  FMUL R25, R47.reuse, R30 ;  /* 0x0000001e2f197220 */ /* 0x040fe20000400000 */
[C---:B------:R-:W-:Y:S01]  /*6c00*/  FMUL R30, R47.reuse, R35 ;  /* 0x000000232f1e7220 */ /* 0x040fe20000400000 */
[----:B------:R-:W-:Y:S01]  /*6c10*/  F2FP.SATFINITE.E5M2.F32.PACK_AB_MERGE_C R9, R10, R9, RZ ;  /* 0x000000090a09723e */ /* 0x000fe200048060ff */
[----:B------:R-:W-:Y:S02]  /*6c20*/  HADD2.F32 R64, -RZ, R64.H1_H1 ;  /* 0x30000040ff407230 */ /* 0x000fe40000004100 */
[C---:B------:R-:W-:Y:S01]  /*6c30*/  FMUL R13, R47.reuse, R18 ;  /* 0x000000122f0d7220 */ /* 0x040fe20000400000 */
[C---:B------:R-:W-:Y:S01]  /*6c40*/  FMUL R14, R47.reuse, R19 ;  /* 0x000000132f0e7220 */ /* 0x040fe20000400000 */
[C---:B------:R-:W-:Y:S01]  /*6c50*/  FMUL R17, R47.reuse, R22 ;  /* 0x000000162f117220 */ /* 0x040fe20000400000 */
[----:B------:R-:W-:Y:S01]  /*6c60*/  FMUL R18, R47, R23 ;  /* 0x000000172f127220 */ /* 0x000fe20000400000 */
[C---:B------:R-:W-:Y:S01]  /*6c70*/  FFMA R13, R49.reuse, R63, R13 ;  /* 0x0000003f310d7223 */ /* 0x040fe2000000000d */
[C---:B------:R-:W-:Y:S01]  /*6c80*/  FFMA R14, R49.reuse, R64, R14 ;  /* 0x00000040310e7223 */ /* 0x040fe2000000000e */
[----:B------:R-:W-:Y:S01]  /*6c90*/  FFMA R15, R49, R65, R15 ;  /* 0x00000041310f7223 */ /* 0x000fe2000000000f */
[----:B------:R-:W-:Y:S01]  /*6ca0*/  FMUL R19, R47, R24 ;  /* 0x000000182f137220 */ /* 0x000fe20000400000 */
[C---:B------:R-:W-:Y:S01]  /*6cb0*/  FFMA R16, R49.reuse, R66, R16 ;  /* 0x0000004231107223 */ /* 0x040fe20000000010 */
[----:B------:R-:W-:Y:S01]  /*6cc0*/  FFMA R17, R49, R67, R17 ;  /* 0x0000004331117223 */ /* 0x000fe20000000011 */
[----:B------:R-:W-:Y:S01]  /*6cd0*/  F2FP.SATFINITE.E5M2.F32.PACK_AB_MERGE_C R13, R14, R13, RZ ;  /* 0x0000000d0e0d723e */ /* 0x000fe200048060ff */
[C---:B------:R-:W-:Y:S01]  /*6ce0*/  FMUL R21, R47.reuse, R26 ;  /* 0x0000001a2f157220 */ /* 0x040fe20000400000 */
[----:B------:R-:W-:Y:S01]  /*6cf0*/  FMUL R22, R47, R27 ;  /* 0x0000001b2f167220 */ /* 0x000fe20000400000 */
[C---:B------:R-:W-:Y:S01]  /*6d00*/  FFMA R18, R49.reuse, R68, R18 ;  /* 0x0000004431127223 */ /* 0x040fe20000000012 */
[----:B------:R-:W-:Y:S01]  /*6d10*/  FFMA R19, R49, R69, R19 ;  /* 0x0000004531137223 */ /* 0x000fe20000000013 */
[----:B------:R-:W-:Y:S01]  /*6d20*/  FMUL R23, R47, R28 ;  /* 0x0000001c2f177220 */ /* 0x000fe20000400000 */
[----:B------:R-:W-:Y:S01]  /*6d30*/  FFMA R20, R49, R70, R20 ;  /* 0x0000004631147223 */ /* 0x000fe20000000014 */
[----:B------:R-:W-:Y:S01]  /*6d40*/  FMUL R24, R47, R29 ;  /* 0x0000001d2f187220 */ /* 0x000fe20000400000 */
[C---:B------:R-:W-:Y:S01]  /*6d50*/  FFMA R21, R49.reuse, R71, R21 ;  /* 0x0000004731157223 */ /* 0x040fe20000000015 */
[----:B------:R-:W-:Y:S01]  /*6d60*/  FFMA R22, R49, R72, R22 ;  /* 0x0000004831167223 */ /* 0x000fe20000000016 */
[C---:B------:R-:W-:Y:S01]  /*6d70*/  FMUL R26, R47.reuse, R31 ;  /* 0x0000001f2f1a7220 */ /* 0x040fe20000400000 */
[----:B------:R-:W-:Y:S01]  /*6d80*/  FMUL R27, R47, R32 ;  /* 0x000000202f1b7220 */ /* 0x000fe20000400000 */
[----:B------:R-:W-:Y:S01]  /*6d90*/  FFMA R23, R49, R73, R23 ;  /* 0x0000004931177223 */ /* 0x000fe20000000017 */
[----:B------:R-:W-:Y:S01]  /*6da0*/  FMUL R28, R47, R33 ;  /* 0x000000212f1c7220 */ /* 0x000fe20000400000 */
[----:B------:R-:W-:Y:S01]  /*6db0*/  FFMA R24, R49, R74, R24 ;  /* 0x0000004a31187223 */ /* 0x000fe20000000018 */
[----:B------:R-:W-:Y:S01]  /*6dc0*/  FMUL R29, R47, R34 ;  /* 0x000000222f1d7220 */ /* 0x000fe20000400000 */
[C---:B------:R-:W-:Y:S01]  /*6dd0*/  FFMA R25, R49.reuse, R75, R25 ;  /* 0x0000004b31197223 */ /* 0x040fe20000000019 */
[C---:B------:R-:W-:Y:S01]  /*6de0*/  FFMA R26, R49.reuse, R76, R26 ;  /* 0x0000004c311a7223 */ /* 0x040fe2000000001a */
[C---:B------:R-:W-:Y:S01]  /*6df0*/  FFMA R27, R49.reuse, R50, R27 ;  /* 0x00000032311b7223 */ /* 0x040fe2000000001b */
[C---:B------:R-:W-:Y:S01]  /*6e00*/  FFMA R28, R49.reuse, R51, R28 ;  /* 0x00000033311c7223 */ /* 0x040fe2000000001c */
[----:B------:R-:W-:Y:S01]  /*6e10*/  F2FP.SATFINITE.E5M2.F32.PACK_AB_MERGE_C R17, R18, R17, RZ ;  /* 0x000000111211723e */ /* 0x000fe200048060ff */
[C---:B------:R-:W-:Y:S01]  /*6e20*/  FFMA R29, R49.reuse, R52, R29 ;  /* 0x00000034311d7223 */ /* 0x040fe2000000001d */
[----:B------:R-:W-:Y:S01]  /*6e30*/  F2FP.SATFINITE.E5M2.F32.PACK_AB_MERGE_C R21, R22, R21, RZ ;  /* 0x000000151615723e */ /* 0x000fe200048060ff */
[----:B------:R-:W-:Y:S01]  /*6e40*/  FFMA R30, R49, R77, R30 ;  /* 0x0000004d311e7223 */ /* 0x000fe2000000001e */
[----:B------:R-:W-:Y:S02]  /*6e50*/  F2FP.SATFINITE.E5M2.F32.PACK_AB_MERGE_C R32, R2, R0, R78 ;  /* 0x000000000220723e */ /* 0x000fe4000480604e */
[----:B------:R-:W-:Y:S02]  /*6e60*/  F2FP.SATFINITE.E5M2.F32.PACK_AB_MERGE_C R33, R4, R3, R5 ;  /* 0x000000030421723e */ /* 0x000fe40004806005 */
[----:B------:R-:W-:Y:S02]  /*6e70*/  F2FP.SATFINITE.E5M2.F32.PACK_AB_MERGE_C R34, R8, R7, R9 ;  /* 0x000000070822723e */ /* 0x000fe40004806009 */
[----:B------:R-:W-:Y:S02]  /*6e80*/  F2FP.SATFINITE.E5M2.F32.PACK_AB_MERGE_C R35, R12, R11, R13 ;  /* 0x0000000b0c23723e */ /* 0x000fe4000480600d */
[----:B------:R-:W-:Y:S02]  /*6e90*/  F2FP.SATFINITE.E5M2.F32.PACK_AB_MERGE_C R16, R16, R15, R17 ;  /* 0x0000000f1010723e */ /* 0x000fe40004806011 */
[----:B------:R-:W-:Y:S01]  /*6ea0*/  F2FP.SATFINITE.E5M2.F32.PACK_AB_MERGE_C R17, R20, R19, R21 ;  /* 0x000000131411723e */ /* 0x000fe20004806015 */
[----:B------:R1:W-:Y:S01]  /*6eb0*/  STS.128 [R100+UR49+0x4400], R32 ;  /* 0x0044002064007988 */ /* 0x0003e20008000c31 */
[----:B------:R-:W-:Y:S02]  /*6ec0*/  F2FP.SATFINITE.E5M2.F32.PACK_AB_MERGE_C R18, R26, R25, RZ ;  /* 0x000000191a12723e */ /* 0x000fe400048060ff */
[----:B------:R-:W-:Y:S02]  /*6ed0*/  F2FP.SATFINITE.E5M2.F32.PACK_AB_MERGE_C R19, R30, R29, RZ ;  /* 0x0000001d1e13723e */ /* 0x000fe400048060ff */
[----:B------:R-:W-:Y:S02]  /*6ee0*/  F2FP.SATFINITE.E5M2.F32.PACK_AB_MERGE_C R18, R24, R23, R18 ;  /* 0x000000171812723e */ /* 0x000fe40004806012 */
[----:B------:R-:W-:Y:S02]  /*6ef0*/  F2FP.SATFINITE.E5M2.F32.PACK_AB_MERGE_C R19, R28, R27, R19 ;  /* 0x0000001b1c13723e */ /* 0x000fe40004806013 */
[----:B------:R-:W-:Y:S02]  /*6f00*/  LEA R0, R105, UR49, 0x3 ;  /* 0x0000003169007c11 */ /* 0x000fe4000f8e18ff */
[----:B------:R-:W-:Y:S01]  /*6f10*/  @P6 SHF.L.U32 R2, R104, 0x1f, RZ ;  /* 0x0000001f68026819 */ /* 0x000fe200000006ff */
[----:B------:R1:W-:Y:S01]  /*6f20*/  STS.128 [R114+0x4410], R16 ;  /* 0x0044101072007388 */ /* 0x0003e20000000c00 */
[----:B------:R-:W-:Y:S01]  /*6f30*/  @!PT LDS RZ, [RZ] ;  /* 0x00000000fffff984 */ /* 0x000fe20000000800 */
[----:B------:R-:W-:Y:S01]  /*6f40*/  @!PT LDS RZ, [RZ] ;  /* 0x00000000fffff984 */ /* 0x000fe20000000800 */
[----:B------:R-:W-:Y:S01]  /*6f50*/  @!PT LDS RZ, [RZ] ;  /* 0x00000000fffff984 */ /* 0x000fe20000000800 */
[----:B------:R-:W-:Y:S01]  /*6f60*/  @!PT LDS RZ, [RZ] ;  /* 0x00000000fffff984 */ /* 0x000fe20000000800 */
[----:B------:R2:W-:Y:S07]  /*6f70*/  MEMBAR.ALL.CTA ;  /* 0x0000000000007992 */ /* 0x0005ee0000008000 */
[----:B--2---:R-:W2:Y:S02]  /*6f80*/  FENCE.VIEW.ASYNC.S ;  /* 0x00000000000073c6 */ /* 0x004ea40000000000 */
[----:B--2---:R-:W-:Y:S06]  /*6f90*/  BAR.SYNC.DEFER_BLOCKING 0x1, 0x80 ;  /* 0x0042000000007b1d */ /* 0x004fec0000010000 */
[----:B------:R-:W-:Y:S05]  /*6fa0*/  @P0 BRA `(.L_x_116) ;  /* 0x0000000000280947 */ /* 0x000fea0003800000 */
[----:B------:R-:W-:Y:S02]  /*6fb0*/  UIADD3 UR4, UPT, UPT, UR49, 0x4400, URZ ;  /* 0x0000440031047890 */ /* 0x000fe4000fffe0ff */
[----:B------:R-:W-:Y:S01]  /*6fc0*/  UIADD3 UR6, UP0, UPT, UR52, 0x680, URZ ;  /* 0x0000068034067890 */ /* 0x000fe2000ff1e0ff */
[----:B------:R-:W-:Y:S03]  /*6fd0*/  UMOV UR43, UR36 ;  /* 0x00000024002b7c82 */ /* 0x000fe60008000000 */
[----:B------:R-:W-:Y:S01]  /*6fe0*/  MOV R109, UR4 ;  /* 0x00000004006d7c02 */ /* 0x000fe20008000f00 */
[----:B------:R-:W-:Y:S03]  /*6ff0*/  UIADD3.X UR7, UPT, UPT, URZ, UR53, URZ, UP0, !UPT ;  /* 0x00000035ff077290 */ /* 0x000fe600087fe4ff */
[----:B------:R-:W-:Y:S11]  /*7000*/  R2UR UR40, R109 ;  /* 0x000000006d2872ca */ /* 0x000ff600000e0000 */
[----:B------:R-:W-:Y:S02]  /*7010*/  @!UPT UIADD3 URZ, UPT, UPT, URZ, URZ, URZ ;  /* 0x000000fffffff290 */ /* 0x000fe4000fffe0ff */
[----:B------:R2:W-:Y:S01]  /*7020*/  UTMASTG.3D [UR40], [UR6] ;  /* 0x00000028060073b5 */ /* 0x0005e20008010000 */
[----:B------:R0:W-:Y:S01]  /*7030*/  UTMACMDFLUSH ;  /* 0x00000000000079b7 */ /* 0x0001e20000000000 */
[----:B--2---:R-:W-:Y:S04]  /*7040*/  DEPBAR.LE SB0, 0x1 ;  /* 0x000080400000791a */ /* 0x004fe80000000000 */
.L_x_116:
[----:B------:R-:W-:Y:S05]  /*7050*/  BSYNC.RECONVERGENT B0 ;  /* 0x0000000000007941 */ /* 0x000fea0003800200 */
.L_x_115:
[----:B------:R-:W-:Y:S06]  /*7060*/  BAR.SYNC.DEFER_BLOCKING 0x1, 0x80 ;  /* 0x0042000000007b1d */ /* 0x000fec0000010000 */
[----:B------:R-:W2:Y:S01]  /*7070*/  @P6 SYNCS.PHASECHK.TRANS64.TRYWAIT P0, [R0+URZ+0x140], R2 ;  /* 0x00014002000065a7 */ /* 0x000ea200080011ff */
[----:B------:R-:W-:Y:S01]  /*7080*/  BSSY B1, `(.L_x_117) ;  /* 0x0000021000017945 */ /* 0x000fe20003800000 */
[----:B--2---:R-:W-:Y:S03]  /*7090*/  @P6 SEL R115, RZ, 0x1, !P0 ;  /* 0x00000001ff736807 */ /* 0x004fe60004000000 */
[----:B------:R-:W-:Y:S05]  /*70a0*/  @!P6 BRA `(.L_x_118) ;  /* 0x000000000078e947 */ /* 0x000fea0003800000 */
[----:B------:R-:W-:Y:S01]  /*70b0*/  ISETP.NE.AND P1, PT, R116, RZ, PT ;  /* 0x000000ff7400720c */ /* 0x000fe20003f25270 */
[----:B------:R-:W-:Y:S01]  /*70c0*/  BSSY B0, `(.L_x_119) ;  /* 0x0000009000007945 */ /* 0x000fe20003800000 */
[----:B------:R-:W-:Y:S11]  /*70d0*/  ISETP.NE.AND P0, PT, R115, RZ, PT ;  /* 0x000000ff7300720c */ /* 0x000ff60003f05270 */
[----:B------:R-:W-:Y:S05]  /*70e0*/  @P1 IMAD R2, R105, 0x1000, R100 ;  /* 0x0000100069021824 */ /* 0x000fea00078e0264 */
[----:B------:R-:W-:Y:S05]  /*70f0*/  @P1 IADD3 R4, PT, PT, R2, UR49, RZ ;  /* 0x0000003102041c10 */ /* 0x000fea000fffe0ff */
[----:B------:R-:W-:Y:S01]  /*7100*/  @P1 IMAD.IADD R4, R4, 0x1, R117 ;  /* 0x0000000104041824 */ /* 0x000fe200078e0275 */
[----:B------:R-:W-:Y:S06]  /*7110*/  @P0 BRA `(.L_x_120) ;  /* 0x00000000000c0947 */ /* 0x000fec0003800000 */
[----:B------:R-:W-:Y:S04]  /*7120*/  SHF.L.U32 R3, R104, 0x1f, RZ ;  /* 0x0000001f68037819 */ /* 0x000fe800000006ff */
[----:B------:R-:W2:Y:S02]  /*7130*/  SYNCS.PHASECHK.TRANS64.TRYWAIT P0, [R0+URZ+0x140], R3 ;  /* 0x00014003000075a7 */ /* 0x000ea400080011ff */
[----:B--2---:R-:W-:Y:S05]  /*7140*/  @!P0 BRA `(.L_x_121) ;  /* 0x00000038004c8947 */ /* 0x004fea0003800000 */
.L_x_120:
[----:B------:R-:W-:Y:S05]  /*7150*/  BSYNC B0 ;  /* 0x0000000000007941 */ /* 0x000fea0003800000 */
.L_x_119:
[----:B------:R-:W-:Y:S01]  /*7160*/  ISETP.NE.AND P0, PT, R116, RZ, PT ;  /* 0x000000ff7400720c */ /* 0x000fe20003f05270 */
[----:B------:R-:W-:Y:S11]  /*7170*/  VIADD R105, R105, 0x1 ;  /* 0x0000000169697836 */ /* 0x000ff60000000000 */
[----:B------:R-:W-:Y:S01]  /*7180*/  @!UPT UIADD3 URZ, UPT, UPT, URZ, URZ, URZ ;  /* 0x000000fffffff290 */ /* 0x000fe2000fffe0ff */
[----:B------:R3:W4:Y:S04]  /*7190*/  @P0 LDS.128 R80, [R2+UR49+0x400] ;  /* 0x0004003102500984 */ /* 0x0007280008000c00 */
[----:B------:R1:W1:Y:S01]  /*71a0*/  @P0 LDS.128 R84, [R4+0x410] ;  /* 0x0004100004540984 */ /* 0x0002620000000c00 */
        /* <DEDUP_REMOVED lines=8> */
[----:B---3--:R-:W-:Y:S02]  /*7230*/  VIADD R2, R0, 0x160 ;  /* 0x0000016000027836 */ /* 0x008fe40000000000 */
[----:B--2---:R-:W-:Y:S05]  /*7240*/  IMAD.U32 R0, RZ, RZ, UR37 ;  /* 0x00000025ff007e24 */ /* 0x004fea000f8e00ff */
[----:B------:R-:W-:Y:S04]  /*7250*/  PRMT R0, R0, 0x654, R2 ;  /* 0x0000065400007816 */ /* 0x000fe80000000002 */
[----:B-----5:R2:W-:Y:S02]  /*7260*/  SYNCS.ARRIVE.TRANS64.RED.A1T0 RZ, [R0+URZ], RZ ;  /* 0x000000ff00ff79a7 */ /* 0x0205e400081004ff */
[----:B--2---:R-:W-:Y:S04]  /*7270*/  SEL R0, RZ, 0x1, P0 ;  /* 0x00000001ff007807 */ /* 0x004fe80000000000 */
[----:B-1--4-:R-:W-:Y:S02]  /*7280*/  LOP3.LUT R104, R104, R0, RZ, 0x3c, !PT ;  /* 0x0000000068687212 */ /* 0x012fe400078e3cff */
.L_x_118:
[----:B------:R-:W-:Y:S05]  /*7290*/  BSYNC B1 ;  /* 0x0000000000017941 */ /* 0x000fea0003800000 */
.L_x_117:
[----:B------:R-:W-:Y:S05]  /*72a0*/  VIADD R0, R48, 0x40 ;  /* 0x0000004030007836 */ /* 0x000fea0000000000 */
[----:B------:R-:W-:Y:S04]  /*72b0*/  SHF.R.U32.HI R0, RZ, 0x15, R0 ;  /* 0x00000015ff007819 */ /* 0x000fe80000011600 */
[----:B------:R-:W-:Y:S11]  /*72c0*/  LOP3.LUT P0, RZ, R0, 0x3, R101, 0x48, !PT ;  /* 0x0000000300ff7812 */ /* 0x000ff60007804865 */
[----:B------:R-:W-:Y:S02]  /*72d0*/  @!UPT UIADD3 URZ, UPT, UPT, URZ, URZ, URZ ;  /* 0x000000fffffff290 */ /* 0x000fe4000fffe0ff */
[----:B------:R-:W-:Y:S05]  /*72e0*/  @!P0 BRA `(.L_x_122) ;  /* 0x0000000000408947 */ /* 0x000fea0003800000 */
[----:B------:R-:W2:Y:S01]  /*72f0*/  LDCU.64 UR8, c[0x4][0x78] ;  /* 0x01000f00ff0877ac */ /* 0x000ea20008000a00 */
[----:B------:R-:W-:Y:S01]  /*7300*/  MOV R3, 0x0 ;  /* 0x0000000000037802 */ /* 0x000fe20000000f00 */
[----:B------:R-:W-:Y:S02]  /*7310*/  HFMA2 R12, -RZ, RZ, 0, 5.9604644775390625e-08 ;  /* 0x00000001ff0c7431 */ /* 0x000fe400000001ff */
[----:B------:R-:W-:Y:S02]  /*7320*/  IMAD.MOV.U32 R8, RZ, RZ, 0x192 ;  /* 0x00000192ff087424 */ /* 0x000fe400078e00ff */
[----:B------:R-:W-:Y:S01]  /*7330*/  IMAD.MOV.U32 R13, RZ, RZ, RZ ;  /* 0x000000ffff0d7224 */ /* 0x000fe200078e00ff */
[----:B------:R-:W3:Y:S01]  /*7340*/  LDCU.64 UR6, c[0x4][0x80] ;  /* 0x01001000ff0677ac */ /* 0x000ee20008000a00 */
[----:B------:R-:W4:Y:S01]  /*7350*/  LDC.64 R2, c[0x4][R3] ;  /* 0x0100000003027b82 */ /* 0x000f220000000a00 */
[----:B------:R-:W5:Y:S01]  /*7360*/  LDCU.64 UR4, c[0x4][0x18] ;  /* 0x01000300ff0477ac */ /* 0x000f620008000a00 */
[----:B--2---:R-:W-:Y:S01]  /*7370*/  MOV R5, UR9 ;  /* 0x0000000900057c02 */ /* 0x004fe20008000f00 */
[----:B------:R-:W-:Y:S01]  /*7380*/  IMAD.U32 R4, RZ, RZ, UR8 ;  /* 0x00000008ff047e24 */ /* 0x000fe2000f8e00ff */
[----:B---3--:R-:W-:Y:S01]  /*7390*/  MOV R7, UR7 ;  /* 0x0000000700077c02 */ /* 0x008fe20008000f00 */
[----:B------:R-:W-:Y:S01]  /*73a0*/  IMAD.U32 R6, RZ, RZ, UR6 ;  /* 0x00000006ff067e24 */ /* 0x000fe2000f8e00ff */
[----:B-----5:R-:W-:Y:S01]  /*73b0*/  MOV R11, UR5 ;  /* 0x00000005000b7c02 */ /* 0x020fe20008000f00 */
[----:B------:R-:W-:Y:S02]  /*73c0*/  IMAD.U32 R10, RZ, RZ, UR4 ;  /* 0x00000004ff0a7e24 */ /* 0x000fe4000f8e00ff */
[----:B------:R-:W-:Y:S07]  /*73d0*/  LEPC R20, `(.L_x_122) ;  /* 0x000000001014794e */ /* 0x000fee0000000000 */
[----:B-1--4-:R-:W-:Y:S05]  /*73e0*/  CALL.ABS.NOINC R2 ;  /* 0x0000000002007343 */ /* 0x012fea0003c00000 */
.L_x_122:
[-C--:B------:R-:W-:Y:S01]  /*73f0*/  F2FP.F16.E5M2.UNPACK_B R0, R81.reuse ;  /* 0x00000051ff00723e */ /* 0x080fe200020004ff */
[----:B------:R-:W-:Y:S05]  /*7400*/  WARPSYNC.ALL ;  /* 0x0000000000007948 */ /* 0x000fea0003800000 */
[----:B------:R-:W-:Y:S01]  /*7410*/  R2UR UR4, R48 ;  /* 0x00000000300472ca */ /* 0x000fe200000e0000 */
[--C-:B------:R-:W-:Y:S01]  /*7420*/  HADD2.F32 R54, -RZ, R0.reuse.H0_H0 ;  /* 0x20000000ff367230 */ /* 0x100fe20000004100 */
[-C--:B------:R-:W-:Y:S01]  /*7430*/  F2FP.F16.E5M2.UNPACK_B R2, R80.reuse.H1 ;  /* 0x00000050ff02723e */ /* 0x080fe200030004ff */
[----:B------:R-:W-:Y:S01]  /*7440*/  HADD2.F32 R55, -RZ, R0.H1_H1 ;  /* 0x30000000ff377230 */ /* 0x000fe20000004100 */
[----:B------:R-:W-:Y:S01]  /*7450*/  F2FP.F16.E5M2.UNPACK_B R0, R81.H1 ;  /* 0x00000051ff00723e */ /* 0x000fe200030004ff */
[----:B------:R-:W-:Y:S01]  /*7460*/  BSSY.RECONVERGENT B0, `(.L_x_123) ;  /* 0x0000095000007945 */ /* 0x000fe20003800200 */
[----:B------:R-:W-:Y:S01]  /*7470*/  F2FP.F16.E5M2.UNPACK_B R3, R80 ;  /* 0x00000050ff03723e */ /* 0x000fe200020004ff */
[----:B------:R-:W-:Y:S01]  /*7480*/  HADD2.F32 R52, -RZ, R2.H0_H0 ;  /* 0x20000002ff347230 */ /* 0x000fe20000004100 */
[----:B------:R-:W-:Y:S01]  /*7490*/  ISETP.NE.AND P0, PT, R110, RZ, PT ;  /* 0x000000ff6e00720c */ /* 0x000fe20003f05270 */
[--C-:B------:R-:W-:Y:S01]  /*74a0*/  HADD2.F32 R56, -RZ, R0.reuse.H0_H0 ;  /* 0x20000000ff387230 */ /* 0x100fe20000004100 */
[----:B------:R-:W-:Y:S01]  /*74b0*/  ISETP.NE.AND P6, PT, R118, RZ, PT ;  /* 0x000000ff7600720c */ /* 0x000fe20003fc5270 */
[----:B------:R-:W-:Y:S01]  /*74c0*/  HADD2.F32 R57, -RZ, R0.H1_H1 ;  /* 0x30000000ff397230 */ /* 0x000fe20000004100 */
[-C--:B------:R-:W-:Y:S01]  /*74d0*/  F2FP.F16.E5M2.UNPACK_B R0, R83.reuse ;  /* 0x00000053ff00723e */ /* 0x080fe200020004ff */
[----:B-1----:R-:W-:Y:S01]  /*74e0*/  LDTM.16dp32bit_t0_t15.x32 R4, tmem[UR4+0x40] ;  /* 0x00004004000479ee */ /* 0x002fe20008a80000 */
[----:B------:R-:W1:Y:S01]  /*74f0*/  LDTM.16dp32bit_t16_t31.x32 R4, tmem[UR4+0x60] ;  /* 0x00006004000479ee */ /* 0x000e620008aa0000 */
[----:B------:R-:W-:Y:S01]  /*7500*/  HADD2.F32 R53, -RZ, R2.H1_H1 ;  /* 0x30000002ff357230 */ /* 0x000fe20000004100 */
[----:B------:R-:W-:Y:S01]  /*7510*/  F2FP.F16.E5M2.UNPACK_B R2, R82.H1 ;  /* 0x00000052ff02723e */ /* 0x000fe200030004ff */
[--C-:B------:R-:W-:Y:S02]  /*7520*/  HADD2.F32 R50, -RZ, R3.reuse.H0_H0 ;  /* 0x20000003ff327230 */ /* 0x100fe40000004100 */
[--C-:B------:R-:W-:Y:S02]  /*7530*/  HADD2.F32 R62, -RZ, R0.reuse.H0_H0 ;  /* 0x20000000ff3e7230 */ /* 0x100fe40000004100 */
[----:B------:R-:W-:Y:S01]  /*7540*/  HADD2.F32 R63, -RZ, R0.H1_H1 ;  /* 0x30000000ff3f7230 */ /* 0x000fe20000004100 */
[----:B------:R-:W-:Y:S01]  /*7550*/  F2FP.F16.E5M2.UNPACK_B R0, R84.H1 ;  /* 0x00000054ff00723e */ /* 0x000fe200030004ff */
[--C-:B------:R-:W-:Y:S02]  /*7560*/  HADD2.F32 R60, -RZ, R2.reuse.H0_H0 ;  /* 0x20000002ff3c7230 */ /* 0x100fe40000004100 */
[----:B------:R-:W-:Y:S01]  /*7570*/  HADD2.F32 R61, -RZ, R2.H1_H1 ;  /* 0x30000002ff3d7230 */ /* 0x000fe20000004100 */
[----:B------:R-:W-:Y:S01]  /*7580*/  F2FP.F16.E5M2.UNPACK_B R2, R83.H1 ;  /* 0x00000053ff02723e */ /* 0x000fe200030004ff */
[----:B------:R-:W-:Y:S01]  /*7590*/  HADD2.F32 R51, -RZ, R3.H1_H1 ;  /* 0x30000003ff337230 */ /* 0x000fe20000004100 */
[----:B------:R-:W-:Y:S01]  /*75a0*/  F2FP.F16.E5M2.UNPACK_B R3, R82 ;  /* 0x00000052ff03723e */ /* 0x000fe200020004ff */
[--C-:B------:R-:W-:Y:S02]  /*75b0*/  HADD2.F32 R68, -RZ, R0.reuse.H0_H0 ;  /* 0x20000000ff447230 */ /* 0x100fe40000004100 */
[----:B------:R-:W-:Y:S01]  /*75c0*/  HADD2.F32 R69, -RZ, R0.H1_H1 ;  /* 0x30000000ff457230 */ /* 0x000fe20000004100 */
[-C--:B------:R-:W-:Y:S01]  /*75d0*/  F2FP.F16.E5M2.UNPACK_B R0, R85.reuse.H1 ;  /* 0x00000055ff00723e */ /* 0x080fe200030004ff */
[--C-:B------:R-:W-:Y:S02]  /*75e0*/  HADD2.F32 R64, -RZ, R2.reuse.H0_H0 ;  /* 0x20000002ff407230 */ /* 0x100fe40000004100 */
[----:B------:R-:W-:Y:S01]  /*75f0*/  HADD2.F32 R65, -RZ, R2.H1_H1 ;  /* 0x30000002ff417230 */ /* 0x000fe20000004100 */
[----:B------:R-:W-:Y:S01]  /*7600*/  F2FP.F16.E5M2.UNPACK_B R2, R85 ;  /* 0x00000055ff02723e */ /* 0x000fe200020004ff */
[--C-:B------:R-:W-:Y:S02]  /*7610*/  HADD2.F32 R58, -RZ, R3.reuse.H0_H0 ;  /* 0x20000003ff3a7230 */ /* 0x100fe40000004100 */
[C---:B-1----:R-:W-:Y:S01]  /*7620*/  FMUL R7, R47.reuse, R7 ;  /* 0x000000072f077220 */ /* 0x042fe20000400000 */
[----:B------:R-:W-:Y:S01]  /*7630*/  HADD2.F32 R59, -RZ, R3.H1_H1 ;  /* 0x30000003ff3b7230 */ /* 0x000fe20000004100 */
[----:B------:R-:W-:Y:S01]  /*7640*/  F2FP.F16.E5M2.UNPACK_B R3, R84 ;  /* 0x00000054ff03723e */ /* 0x000fe200020004ff */
[--C-:B------:R-:W-:Y:S02]  /*7650*/  HADD2.F32 R72, -RZ, R0.reuse.H0_H0 ;  /* 0x20000000ff487230 */ /* 0x100fe40000004100 */
[C---:B------:R-:W-:Y:S01]  /*7660*/  FMUL R11, R47.reuse, R11 ;  /* 0x0000000b2f0b7220 */ /* 0x040fe20000400000 */
[----:B------:R-:W-:Y:S01]  /*7670*/  HADD2.F32 R73, -RZ, R0.H1_H1 ;  /* 0x30000000ff497230 */ /* 0x000fe20000004100 */
[----:B------:R-:W-:Y:S01]  /*7680*/  F2FP.F16.E5M2.UNPACK_B R0, R87 ;  /* 0x00000057ff00723e */ /* 0x000fe200020004ff */
[--C-:B------:R-:W-:Y:S02]  /*7690*/  HADD2.F32 R70, -RZ, R2.reuse.H0_H0 ;  /* 0x20000002ff467230 */ /* 0x100fe40000004100 */
[C---:B------:R-:W-:Y:S01]  /*76a0*/  FMUL R15, R47.reuse, R15 ;  /* 0x0000000f2f0f7220 */ /* 0x040fe20000400000 */
[----:B------:R-:W-:Y:S01]  /*76b0*/  HADD2.F32 R71, -RZ, R2.H1_H1 ;  /* 0x30000002ff477230 */ /* 0x000fe20000004100 */
[-C--:B------:R-:W-:Y:S01]  /*76c0*/  F2FP.F16.E5M2.UNPACK_B R2, R86.reuse.H1 ;  /* 0x00000056ff02723e */ /* 0x080fe200030004ff */
[--C-:B------:R-:W-:Y:S02]  /*76d0*/  HADD2.F32 R66, -RZ, R3.reuse.H0_H0 ;  /* 0x20000003ff427230 */ /* 0x100fe40000004100 */
[----:B------:R-:W-:Y:S01]  /*76e0*/  HADD2.F32 R67, -RZ, R3.H1_H1 ;  /* 0x30000003ff437230 */ /* 0x000fe20000004100 */
[----:B------:R-:W-:Y:S01]  /*76f0*/  F2FP.F16.E5M2.UNPACK_B R3, R86 ;  /* 0x00000056ff03723e */ /* 0x000fe200020004ff */
[--C-:B------:R-:W-:Y:S02]  /*7700*/  HADD2.F32 R78, -RZ, R0.reuse.H0_H0 ;  /* 0x20000000ff4e7230 */ /* 0x100fe40000004100 */
[----:B------:R-:W-:Y:S02]  /*7710*/  HADD2.F32 R79, -RZ, R0.H1_H1 ;  /* 0x30000000ff4f7230 */ /* 0x000fe40000004100 */
[C---:B------:R-:W-:Y:S01]  /*7720*/  FMUL R0, R47.reuse, R4 ;  /* 0x000000042f007220 */ /* 0x040fe20000400000 */
[--C-:B------:R-:W-:Y:S02]  /*7730*/  HADD2.F32 R76, -RZ, R2.reuse.H0_H0 ;  /* 0x20000002ff4c7230 */ /* 0x100fe40000004100 */
[----:B------:R-:W-:Y:S01]  /*7740*/  FMUL R4, R47, R8 ;  /* 0x000000082f047220 */ /* 0x000fe20000400000 */
[----:B------:R-:W-:Y:S02]  /*7750*/  HADD2.F32 R77, -RZ, R2.H1_H1 ;  /* 0x30000002ff4d7230 */ /* 0x000fe40000004100 */
[----:B------:R-:W-:Y:S01]  /*7760*/  FFMA R0, R49, R50, R0 ;  /* 0x0000003231007223 */ /* 0x000fe20000000000 */
[--C-:B------:R-:W-:Y:S02]  /*7770*/  HADD2.F32 R74, -RZ, R3.reuse.H0_H0 ;  /* 0x20000003ff4a7230 */ /* 0x100fe40000004100 */
[C---:B------:R-:W-:Y:S01]  /*7780*/  FMUL R2, R47.reuse, R5 ;  /* 0x000000052f027220 */ /* 0x040fe20000400000 */
[----:B------:R-:W-:Y:S02]  /*7790*/  HADD2.F32 R75, -RZ, R3.H1_H1 ;  /* 0x30000003ff4b7230 */ /* 0x000fe40000004100 */
[C---:B------:R-:W-:Y:S01]  /*77a0*/  FMUL R5, R47.reuse, R9 ;  /* 0x000000092f057220 */ /* 0x040fe20000400000 */
[----:B------:R-:W-:Y:S01]  /*77b0*/  FMUL R8, R47, R12 ;  /* 0x0000000c2f087220 */ /* 0x000fe20000400000 */
[----:B------:R-:W-:Y:S01]  /*77c0*/  FFMA R2, R49, R51, R2 ;  /* 0x0000003331027223 */ /* 0x000fe20000000002 */
[C---:B------:R-:W-:Y:S01]  /*77d0*/  FMUL R9, R47.reuse, R13 ;  /* 0x0000000d2f097220 */ /* 0x040fe20000400000 */
[C---:B------:R-:W-:Y:S01]  /*77e0*/  FMUL R12, R47.reuse, R21 ;  /* 0x000000152f0c7220 */ /* 0x040fe20000400000 */
[C---:B------:R-:W-:Y:S01]  /*77f0*/  FMUL R21, R47.reuse, R30 ;  /* 0x0000001e2f157220 */ /* 0x040fe20000400000 */
[C---:B------:R-:W-:Y:S01]  /*7800*/  FMUL R13, R47.reuse, R22 ;  /* 0x000000162f0d7220 */ /* 0x040fe20000400000 */
[C---:B------:R-:W-:Y:S01]  /*7810*/  FMUL R22, R47.reuse, R31 ;  /* 0x0000001f2f167220 */ /* 0x040fe20000400000 */
        /* <DEDUP_REMOVED lines=8> */
[C---:B------:R-:W-:Y:S01]  /*78a0*/  FFMA R6, R49.reuse, R56, R6 ;  /* 0x0000003831067223 */ /* 0x040fe20000000006 */
[C---:B------:R-:W-:Y:S01]  /*78b0*/  FFMA R11, R49.reuse, R57, R11 ;  /* 0x00000039310b7223 */ /* 0x040fe2000000000b */
[C---:B------:R-:W-:Y:S01]  /*78c0*/  FFMA R8, R49.reuse, R58, R8 ;  /* 0x0000003a31087223 */ /* 0x040fe20000000008 */
[----:B------:R-:W-:Y:S01]  /*78d0*/  FFMA R9, R49, R59, R9 ;  /* 0x0000003b31097223 */ /* 0x000fe20000000009 */
[----:B------:R-:W-:Y:S01]  /*78e0*/  F2FP.SATFINITE.E5M2.F32.PACK_AB_MERGE_C R52, R7, R3, RZ ;  /* 0x000000030734723e */ /* 0x000fe200048060ff */
[----:B------:R-:W-:Y:S01]  /*78f0*/  FFMA R10, R49, R60, R10 ;  /* 0x0000003c310a7223 */ /* 0x000fe2000000000a */
[----:B------:R-:W-:Y:S01]  /*7900*/  F2FP.SATFINITE.E5M2.F32.PACK_AB_MERGE_C R53, R11, R6, RZ ;  /* 0x000000060b35723e */ /* 0x000fe200048060ff */
[----:B------:R-:W-:Y:S01]  /*7910*/  FFMA R15, R49, R61, R15 ;  /* 0x0000003d310f7223 */ /* 0x000fe2000000000f */
[C---:B------:R-:W-:Y:S01]  /*7920*/  FMUL R3, R47.reuse, R16 ;  /* 0x000000102f037220 */ /* 0x040fe20000400000 */
[C---:B------:R-:W-:Y:S01]  /*7930*/  FMUL R6, R47.reuse, R17 ;  /* 0x000000112f067220 */ /* 0x040fe20000400000 */
[----:B------:R-:W-:Y:S01]  /*7940*/  F2FP.F16.E5M2.UNPACK_B R51, R87.H1 ;  /* 0x00000057ff33723e */ /* 0x000fe200030004ff */
[----:B------:R-:W-:Y:S01]  /*7950*/  FMUL R11, R47, R20 ;  /* 0x000000142f0b7220 */ /* 0x000fe20000400000 */
[----:B------:R-:W-:Y:S01]  /*7960*/  F2FP.SATFINITE.E5M2.F32.PACK_AB_MERGE_C R54, R15, R10, RZ ;  /* 0x0000000a0f36723e */ /* 0x000fe200048060ff */
[C---:B------:R-:W-:Y:S01]  /*7970*/  FFMA R3, R49.reuse, R62, R3 ;  /* 0x0000003e31037223 */ /* 0x040fe20000000003 */
[----:B------:R-:W-:Y:S01]  /*7980*/  FFMA R6, R49, R63, R6 ;  /* 0x0000003f31067223 */ /* 0x000fe20000000006 */
[----:B------:R-:W-:Y:S01]  /*7990*/  FMUL R20, R47, R29 ;  /* 0x0000001d2f147220 */ /* 0x000fe20000400000 */
[----:B------:R-:W-:Y:S01]  /*79a0*/  F2FP.SATFINITE.E5M2.F32.PACK_AB_MERGE_C R29, R5, R4, R53 ;  /* 0x00000004051d723e */ /* 0x000fe20004806035 */
[----:B------:R-:W-:Y:S01]  /*79b0*/  FMUL R10, R47, R19 ;  /* 0x000000132f0a7220 */ /* 0x000fe20000400000 */
[----:B------:R-:W-:Y:S01]  /*79c0*/  F2FP.SATFINITE.E5M2.F32.PACK_AB_MERGE_C R30, R9, R8, R54 ;  /* 0x00000008091e723e */ /* 0x000fe20004806036 */
        /* <DEDUP_REMOVED lines=10> */
[----:B------:R-:W-:Y:S01]  /*7a70*/  FFMA R14, R49, R69, R14 ;  /* 0x00000045310e7223 */ /* 0x000fe2000000000e */
[----:B------:R-:W-:Y:S01]  /*7a80*/  FMUL R18, R47, R27 ;  /* 0x0000001b2f127220 */ /* 0x000fe20000400000 */
[C---:B------:R-:W-:Y:S01]  /*7a90*/  FFMA R15, R49.reuse, R70, R15 ;  /* 0x00000046310f7223 */ /* 0x040fe2000000000f */
[C---:B------:R-:W-:Y:S01]  /*7aa0*/  FFMA R16, R49.reuse, R71, R16 ;  /* 0x0000004731107223 */ /* 0x040fe20000000010 */
[C---:B------:R-:W-:Y:S01]  /*7ab0*/  FFMA R17, R49.reuse, R72, R17 ;  /* 0x0000004831117223 */ /* 0x040fe20000000011 */
[C---:B------:R-:W-:Y:S01]  /*7ac0*/  FFMA R18, R49.reuse, R73, R18 ;  /* 0x0000004931127223 */ /* 0x040fe20000000012 */
[----:B------:R-:W-:Y:S01]  /*7ad0*/  FFMA R19, R49, R74, R19 ;  /* 0x0000004a31137223 */ /* 0x000fe20000000013 */
[----:B------:R-:W-:Y:S01]  /*7ae0*/  FMUL R23, R47, R32 ;  /* 0x000000202f177220 */ /* 0x000fe20000400000 */
[----:B------:R-:W-:Y:S01]  /*7af0*/  FFMA R20, R49, R75, R20 ;  /* 0x0000004b31147223 */ /* 0x000fe20000000014 */
[----:B------:R-:W-:Y:S01]  /*7b00*/  FMUL R24, R47, R33 ;  /* 0x000000212f187220 */ /* 0x000fe20000400000 */
[--C-:B------:R-:W-:Y:S02]  /*7b10*/  HADD2.F32 R50, -RZ, R51.reuse.H0_H0 ;  /* 0x20000033ff327230 */ /* 0x100fe40000004100 */
[----:B------:R-:W-:Y:S01]  /*7b20*/  FFMA R21, R49, R76, R21 ;  /* 0x0000004c31157223 */ /* 0x000fe20000000015 */
[----:B------:R-:W-:Y:S02]  /*7b30*/  HADD2.F32 R51, -RZ, R51.H1_H1 ;  /* 0x30000033ff337230 */ /* 0x000fe40000004100 */
[----:B------:R-:W-:Y:S01]  /*7b40*/  FMUL R25, R47, R34 ;  /* 0x000000222f197220 */ /* 0x000fe20000400000 */
[----:B------:R-:W-:Y:S01]  /*7b50*/  FFMA R22, R49, R77, R22 ;  /* 0x0000004d31167223 */ /* 0x000fe20000000016 */
[----:B------:R-:W-:Y:S01]  /*7b60*/  FMUL R26, R47, R35 ;  /* 0x000000232f1a7220 */ /* 0x000fe20000400000 */
[----:B------:R-:W-:Y:S01]  /*7b70*/  F2FP.SATFINITE.E5M2.F32.PACK_AB_MERGE_C R7, R10, R7, RZ ;  /* 0x000000070a07723e */ /* 0x000fe200048060ff */
[C---:B------:R-:W-:Y:S01]  /*7b80*/  FFMA R23, R49.reuse, R78, R23 ;  /* 0x0000004e31177223 */ /* 0x040fe20000000017 */
[C---:B------:R-:W-:Y:S01]  /*7b90*/  FFMA R24, R49.reuse, R79, R24 ;  /* 0x0000004f31187223 */ /* 0x040fe20000000018 */
[C---:B------:R-:W-:Y:S01]  /*7ba0*/  FFMA R25, R49.reuse, R50, R25 ;  /* 0x0000003231197223 */ /* 0x040fe20000000019 */
[----:B------:R-:W-:Y:S01]  /*7bb0*/  FFMA R26, R49, R51, R26 ;  /* 0x00000033311a7223 */ /* 0x000fe2000000001a */
[----:B------:R-:W-:Y:S02]  /*7bc0*/  F2FP.SATFINITE.E5M2.F32.PACK_AB_MERGE_C R28, R2, R0, R52 ;  /* 0x00000000021c723e */ /* 0x000fe40004806034 */
[----:B------:R-:W-:Y:S02]  /*7bd0*/  F2FP.SATFINITE.E5M2.F32.PACK_AB_MERGE_C R31, R6, R3, R7 ;  /* 0x00000003061f723e */ /* 0x000fe40004806007 */
[----:B------:R-:W-:Y:S02]  /*7be0*/  F2FP.SATFINITE.E5M2.F32.PACK_AB_MERGE_C R13, R14, R13, RZ ;  /* 0x0000000d0e0d723e */ /* 0x000fe400048060ff */
[----:B------:R-:W-:Y:S01]  /*7bf0*/  F2FP.SATFINITE.E5M2.F32.PACK_AB_MERGE_C R17, R18, R17, RZ ;  /* 0x000000111211723e */ /* 0x000fe200048060ff */
[----:B------:R1:W-:Y:S01]  /*7c00*/  STS.128 [R100+UR49+0x5400], R28 ;  /* 0x0054001c64007988 */ /* 0x0003e20008000c31 */
[----:B------:R-:W-:Y:S02]  /*7c10*/  F2FP.SATFINITE.E5M2.F32.PACK_AB_MERGE_C R14, R22, R21, RZ ;  /* 0x00000015160e723e */ /* 0x000fe400048060ff */
[----:B------:R-:W-:Y:S02]  /*7c20*/  F2FP.SATFINITE.E5M2.F32.PACK_AB_MERGE_C R25, R26, R25, RZ ;  /* 0x000000191a19723e */ /* 0x000fe400048060ff */
[----:B------:R-:W-:Y:S02]  /*7c30*/  F2FP.SATFINITE.E5M2.F32.PACK_AB_MERGE_C R12, R12, R11, R13 ;  /* 0x0000000b0c0c723e */ /* 0x000fe4000480600d */
[----:B------:R-:W-:Y:S02]  /*7c40*/  F2FP.SATFINITE.E5M2.F32.PACK_AB_MERGE_C R13, R16, R15, R17 ;  /* 0x0000000f100d723e */ /* 0x000fe40004806011 */
        /* <DEDUP_REMOVED lines=13> */
[----:B------:R-:W-:Y:S02]  /*7d20*/  UIADD3 UR8, UP0, UPT, UR52, 0x680, URZ ;  /* 0x0000068034087890 */ /* 0x000fe4000ff1e0ff */
[----:B------:R-:W-:Y:S02]  /*7d30*/  UIADD3 UR5, UPT, UPT, UR41, 0x40, URZ ;  /* 0x0000004029057890 */ /* 0x000fe4000fffe0ff */
[----:B------:R-:W-:Y:S02]  /*7d40*/  UIADD3 UR4, UPT, UPT, UR49, 0x5400, URZ ;  /* 0x0000540031047890 */ /* 0x000fe4000fffe0ff */
[----:B------:R-:W-:Y:S01]  /*7d50*/  UIADD3.X UR9, UPT, UPT, URZ, UR53, URZ, UP0, !UPT ;  /* 0x00000035ff097290 */ /* 0x000fe200087fe4ff */
[----:B------:R-:W-:Y:S01]  /*7d60*/  UMOV UR6, UR42 ;  /* 0x0000002a00067c82 */ /* 0x000fe20008000000 */
[----:B------:R-:W-:Y:S07]  /*7d70*/  UMOV UR7, UR36 ;  /* 0x0000002400077c82 */ /* 0x000fee0008000000 */
[----:B------:R2:W-:Y:S01]  /*7d80*/  UTMASTG.3D [UR4], [UR8] ;  /* 0x00000004080073b5 */ /* 0x0005e20008010000 */
[----:B------:R0:W-:Y:S01]  /*7d90*/  UTMACMDFLUSH ;  /* 0x00000000000079b7 */ /* 0x0001e20000000000 */
[----:B--2---:R-:W-:Y:S04]  /*7da0*/  DEPBAR.LE SB0, 0x1 ;  /* 0x000080400000791a */ /* 0x004fe80000000000 */
.L_x_124:
[----:B------:R-:W-:Y:S05]  /*7db0*/  BSYNC.RECONVERGENT B0 ;  /* 0x0000000000007941 */ /* 0x000fea0003800200 */
.L_x_123:
        /* <DEDUP_REMOVED lines=15> */
.L_x_128:
[----:B------:R-:W-:Y:S05]  /*7eb0*/  BSYNC B0 ;  /* 0x0000000000007941 */ /* 0x000fea0003800000 */
.L_x_127:
[----:B------:R-:W-:Y:S01]  /*7ec0*/  ISETP.NE.AND P0, PT, R116, RZ, PT ;  /* 0x000000ff7400720c */ /* 0x000fe20003f05270 */
[----:B------:R-:W-:Y:S11]  /*7ed0*/  VIADD R105, R105, 0x1 ;  /* 0x0000000169697836 */ /* 0x000ff60000000000 */
[----:B------:R-:W-:Y:S01]  /*7ee0*/  @!UPT UIADD3 URZ, UPT, UPT, URZ, URZ, URZ ;  /* 0x000000fffffff290 */ /* 0x000fe2000fffe0ff */
[----:B------:R3:W4:Y:S04]  /*7ef0*/  @P0 LDS.128 R84, [R2+0x410] ;  /* 0x0004100002540984 */ /* 0x0007280000000c00 */
[----:B------:R1:W1:Y:S01]  /*7f00*/  @P0 LDS.128 R80, [R3+UR49+0x400] ;  /* 0x0004003103500984 */ /* 0x0002620008000c00 */
        /* <DEDUP_REMOVED lines=14> */
.L_x_126:
[----:B------:R-:W-:Y:S05]  /*7ff0*/  BSYNC B1 ;  /* 0x0000000000017941 */ /* 0x000fea0003800000 */
.L_x_125:
[----:B------:R-:W-:Y:S05]  /*8000*/  VIADD R0, R48, 0x80 ;  /* 0x0000008030007836 */ /* 0x000fea0000000000 */
[----:B------:R-:W-:Y:S04]  /*8010*/  SHF.R.U32.HI R0, RZ, 0x15, R0 ;  /* 0x00000015ff007819 */ /* 0x000fe80000011600 */
[----:B------:R-:W-:Y:S11]  /*8020*/  LOP3.LUT P0, RZ, R0, 0x3, R101, 0x48, !PT ;  /* 0x0000000300ff7812 */ /* 0x000ff60007804865 */
[----:B------:R-:W-:Y:S02]  /*8030*/  @!UPT UIADD3 URZ, UPT, UPT, URZ, URZ, URZ ;  /* 0x000000fffffff290 */ /* 0x000fe4000fffe0ff */
[----:B------:R-:W-:Y:S05]  /*8040*/  @!P0 BRA `(.L_x_130) ;  /* 0x0000000000408947 */ /* 0x000fea0003800000 */
[----:B------:R-:W2:Y:S01]  /*8050*/  LDCU.64 UR8, c[0x4][0x78] ;  /* 0x01000f00ff0877ac */ /* 0x000ea20008000a00 */
[----:B------:R-:W-:Y:S01]  /*8060*/  MOV R3, 0x0 ;  /* 0x0000000000037802 */ /* 0x000fe20000000f00 */
[----:B-1----:R-:W-:Y:S02]  /*8070*/  HFMA2 R12, -RZ, RZ, 0, 5.9604644775390625e-08 ;  /* 0x00000001ff0c7431 */ /* 0x002fe400000001ff */
[----:B------:R-:W-:Y:S02]  /*8080*/  IMAD.MOV.U32 R8, RZ, RZ, 0x192 ;  /* 0x00000192ff087424 */ /* 0x000fe400078e00ff */
[----:B------:R-:W-:Y:S01]  /*8090*/  IMAD.MOV.U32 R13, RZ, RZ, RZ ;  /* 0x000000ffff0d7224 */ /* 0x000fe200078e00ff */
[----:B------:R-:W1:Y:S01]  /*80a0*/  LDCU.64 UR6, c[0x4][0x80] ;  /* 0x01001000ff0677ac */ /* 0x000e620008000a00 */
[----:B------:R-:W3:Y:S01]  /*80b0*/  LDC.64 R2, c[0x4][R3] ;  /* 0x0100000003027b82 */ /* 0x000ee20000000a00 */
[----:B------:R-:W4:Y:S01]  /*80c0*/  LDCU.64 UR4, c[0x4][0x18] ;  /* 0x01000300ff0477ac */ /* 0x000f220008000a00 */
[----:B--2---:R-:W-:Y:S01]  /*80d0*/  MOV R5, UR9 ;  /* 0x0000000900057c02 */ /* 0x004fe20008000f00 */
[----:B------:R-:W-:Y:S01]  /*80e0*/  IMAD.U32 R4, RZ, RZ, UR8 ;  /* 0x00000008ff047e24 */ /* 0x000fe2000f8e00ff */
[----:B-1----:R-:W-:Y:S01]  /*80f0*/  MOV R7, UR7 ;  /* 0x0000000700077c02 */ /* 0x002fe20008000f00 */
[----:B------:R-:W-:Y:S01]  /*8100*/  IMAD.U32 R6, RZ, RZ, UR6 ;  /* 0x00000006ff067e24 */ /* 0x000fe2000f8e00ff */
[----:B----4-:R-:W-:Y:S01]  /*8110*/  MOV R11, UR5 ;  /* 0x00000005000b7c02 */ /* 0x010fe20008000f00 */
[----:B------:R-:W-:Y:S02]  /*8120*/  IMAD.U32 R10, RZ, RZ, UR4 ;  /* 0x00000004ff0a7e24 */ /* 0x000fe4000f8e00ff */
[----:B------:R-:W-:Y:S07]  /*8130*/  LEPC R20, `(.L_x_130) ;  /* 0x000000001014794e */ /* 0x000fee0000000000 */
[----:B---3--:R-:W-:Y:S05]  /*8140*/  CALL.ABS.NOINC R2 ;  /* 0x0000000002007343 */ /* 0x008fea0003c00000 */
.L_x_130:
        /* <DEDUP_REMOVED lines=148> */
[----:B------:R-:W-:Y:S02]  /*8a90*/  UIADD3 UR8, UP0, UPT, UR52, 0x680, URZ ;  /* 0x0000068034087890 */ /* 0x000fe4000ff1e0ff */
[----:B------:R-:W-:Y:S02]  /*8aa0*/  UIADD3 UR5, UPT, UPT, UR41, 0x80, URZ ;  /* 0x0000008029057890 */ /* 0x000fe4000fffe0ff */
[----:B------:R-:W-:Y:S01]  /*8ab0*/  MOV R109, UR10 ;  /* 0x0000000a006d7c02 */ /* 0x000fe20008000f00 */
[----:B------:R-:W-:Y:S01]  /*8ac0*/  UIADD3.X UR9, UPT, UPT, URZ, UR53, URZ, UP0, !UPT ;  /* 0x00000035ff097290 */ /* 0x000fe200087fe4ff */
[----:B------:R-:W-:Y:S02]  /*8ad0*/  UMOV UR6, UR42 ;  /* 0x0000002a00067c82 */ /* 0x000fe40008000000 */
[----:B------:R-:W-:Y:S01]  /*8ae0*/  R2UR UR4, R109 ;  /* 0x000000006d0472ca */ /* 0x000fe200000e0000 */
[----:B------:R-:W-:Y:S11]  /*8af0*/  UMOV UR7, UR36 ;  /* 0x0000002400077c82 */ /* 0x000ff60008000000 */
[----:B------:R-:W-:Y:S01]  /*8b00*/  @!UPT UIADD3 URZ, UPT, UPT, URZ, URZ, URZ ;  /* 0x000000fffffff290 */ /* 0x000fe2000fffe0ff */
[----:B------:R2:W-:Y:S01]  /*8b10*/  UTMASTG.3D [UR4], [UR8] ;  /* 0x00000004080073b5 */ /* 0x0005e20008010000 */
[----:B------:R0:W-:Y:S01]  /*8b20*/  UTMACMDFLUSH ;  /* 0x00000000000079b7 */ /* 0x0001e20000000000 */
[----:B--2---:R-:W-:Y:S04]  /*8b30*/  DEPBAR.LE SB0, 0x1 ;  /* 0x000080400000791a */ /* 0x004fe80000000000 */
.L_x_132:
[----:B------:R-:W-:Y:S05]  /*8b40*/  BSYNC.RECONVERGENT B0 ;  /* 0x0000000000007941 */ /* 0x000fea0003800200 */
.L_x_131:
        /* <DEDUP_REMOVED lines=15> */
.L_x_136:
[----:B------:R-:W-:Y:S05]  /*8c40*/  BSYNC B0 ;  /* 0x0000000000007941 */ /* 0x000fea0003800000 */
.L_x_135:
        /* <DEDUP_REMOVED lines=19> */
.L_x_134:
[----:B------:R-:W-:Y:S05]  /*8d80*/  BSYNC B1 ;  /* 0x0000000000017941 */ /* 0x000fea0003800000 */
.L_x_133:
        /* <DEDUP_REMOVED lines=21> */
.L_x_138:
[----:B------:R-:W-:Y:S01]  /*8ee0*/  ISETP.NE.AND P0, PT, R110, RZ, PT ;  /* 0x000000ff6e00720c */ /* 0x000fe20003f05270 */
[----:B------:R-:W-:Y:S05]  /*8ef0*/  WARPSYNC.ALL ;  /* 0x0000000000007948 */ /* 0x000fea0003800000 */
[----:B------:R-:W-:Y:S01]  /*8f00*/  R2UR UR4, R48 ;  /* 0x00000000300472ca */ /* 0x000fe200000e0000 */
[----:B------:R-:W-:Y:S01]  /*8f10*/  BSSY.RECONVERGENT B0, `(.L_x_139) ;  /* 0x000009c000007945 */ /* 0x000fe20003800200 */
[-C--:B------:R-:W-:Y:S02]  /*8f20*/  F2FP.F16.E5M2.UNPACK_B R2, R80.reuse ;  /* 0x00000050ff02723e */ /* 0x080fe400020004ff */
[----:B------:R-:W-:Y:S02]  /*8f30*/  F2FP.F16.E5M2.UNPACK_B R80, R80.H1 ;  /* 0x00000050ff50723e */ /* 0x000fe400030004ff */
[-C--:B------:R-:W-:Y:S01]  /*8f40*/  F2FP.F16.E5M2.UNPACK_B R51, R81.reuse ;  /* 0x00000051ff33723e */ /* 0x080fe200020004ff */
[--C-:B------:R-:W-:Y:S01]  /*8f50*/  HADD2.F32 R0, -RZ, R2.reuse.H0_H0 ;  /* 0x20000002ff007230 */ /* 0x100fe20000004100 */
[----:B------:R-:W-:Y:S01]  /*8f60*/  F2FP.F16.E5M2.UNPACK_B R81, R81.H1 ;  /* 0x00000051ff51723e */ /* 0x000fe200030004ff */
[----:B------:R-:W-:Y:S01]  /*8f70*/  HADD2.F32 R2, -RZ, R2.H1_H1 ;  /* 0x30000002ff027230 */ /* 0x000fe20000004100 */
[-C--:B------:R-:W-:Y:S01]  /*8f80*/  F2FP.F16.E5M2.UNPACK_B R55, R82.reuse ;  /* 0x00000052ff37723e */ /* 0x080fe200020004ff */
[--C-:B------:R-:W-:Y:S01]  /*8f90*/  HADD2.F32 R3, -RZ, R80.reuse.H0_H0 ;  /* 0x20000050ff037230 */ /* 0x100fe20000004100 */
[----:B------:R-:W-:Y:S01]  /*8fa0*/  F2FP.F16.E5M2.UNPACK_B R82, R82.H1 ;  /* 0x00000052ff52723e */ /* 0x000fe200030004ff */
[----:B-1----:R-:W-:Y:S01]  /*8fb0*/  LDTM.16dp32bit_t0_t15.x32 R4, tmem[UR4+0xc0] ;  /* 0x0000c004000479ee */ /* 0x002fe20008a80000 */
[----:B------:R-:W1:Y:S01]  /*8fc0*/  LDTM.16dp32bit_t16_t31.x32 R4, tmem[UR4+0xe0] ;  /* 0x0000e004000479ee */ /* 0x000e620008aa0000 */
[----:B------:R-:W-:Y:S01]  /*8fd0*/  NOP ;  /* 0x0000000000007918 */ /* 0x000fe20000000000 */
[--C-:B------:R-:W-:Y:S01]  /*8fe0*/  HADD2.F32 R50, -RZ, R51.reuse.H0_H0 ;  /* 0x20000033ff327230 */ /* 0x100fe20000004100 */
[----:B------:R-:W-:Y:S01]  /*8ff0*/  R2UR UR5, R113 ;  /* 0x00000000710572ca */ /* 0x000fe200000e0000 */
[----:B------:R-:W-:Y:S01]  /*9000*/  HADD2.F32 R51, -RZ, R51.H1_H1 ;  /* 0x30000033ff337230 */ /* 0x000fe20000004100 */
[----:B------:R-:W-:Y:S01]  /*9010*/  F2FP.F16.E5M2.UNPACK_B R59, R83 ;  /* 0x00000053ff3b723e */ /* 0x000fe200020004ff */
[--C-:B------:R-:W-:Y:S01]  /*9020*/  HADD2.F32 R54, -RZ, R55.reuse.H0_H0 ;  /* 0x20000037ff367230 */ /* 0x100fe20000004100 */
[----:B------:R-:W-:Y:S01]  /*9030*/  F2FP.F16.E5M2.UNPACK_B R63, R84 ;  /* 0x00000054ff3f723e */ /* 0x000fe200020004ff */
[----:B------:R-:W-:Y:S01]  /*9040*/  HADD2.F32 R55, -RZ, R55.H1_H1 ;  /* 0x30000037ff377230 */ /* 0x000fe20000004100 */
[----:B------:R-:W-:Y:S01]  /*9050*/  F2FP.F16.E5M2.UNPACK_B R67, R85 ;  /* 0x00000055ff43723e */ /* 0x000fe200020004ff */
[--C-:B------:R-:W-:Y:S01]  /*9060*/  HADD2.F32 R58, -RZ, R59.reuse.H0_H0 ;  /* 0x2000003bff3a7230 */ /* 0x100fe20000004100 */
[----:B------:R-:W-:Y:S01]  /*9070*/  F2FP.F16.E5M2.UNPACK_B R71, R86 ;  /* 0x00000056ff47723e */ /* 0x000fe200020004ff */
[----:B------:R-:W-:Y:S01]  /*9080*/  HADD2.F32 R59, -RZ, R59.H1_H1 ;  /* 0x3000003bff3b7230 */ /* 0x000fe20000004100 */
[----:B------:R-:W-:Y:S01]  /*9090*/  F2FP.F16.E5M2.UNPACK_B R74, R87 ;  /* 0x00000057ff4a723e */ /* 0x000fe200020004ff */
[--C-:B------:R-:W-:Y:S01]  /*90a0*/  HADD2.F32 R62, -RZ, R63.reuse.H0_H0 ;  /* 0x2000003fff3e7230 */ /* 0x100fe20000004100 */
[----:B------:R-:W-:Y:S01]  /*90b0*/  F2FP.F16.E5M2.UNPACK_B R83, R83.H1 ;  /* 0x00000053ff53723e */ /* 0x000fe200030004ff */
[----:B------:R-:W-:Y:S01]  /*90c0*/  UIADD3 UR5, UPT, UPT, UR5, 0x1d0, URZ ;  /* 0x000001d005057890 */ /* 0x000fe2000fffe0ff */
[----:B------:R-:W-:Y:S01]  /*90d0*/  HADD2.F32 R63, -RZ, R63.H1_H1 ;  /* 0x3000003fff3f7230 */ /* 0x000fe20000004100 */
[----:B------:R-:W-:Y:S01]  /*90e0*/  F2FP.F16.E5M2.UNPACK_B R84, R84.H1 ;  /* 0x00000054ff54723e */ /* 0x000fe200030004ff */
[--C-:B------:R-:W-:Y:S01]  /*90f0*/  HADD2.F32 R66, -RZ, R67.reuse.H0_H0 ;  /* 0x20000043ff427230 */ /* 0x100fe20000004100 */
[----:B------:R-:W-:Y:S01]  /*9100*/  UPRMT UR5, UR37, 0x654, UR5 ;  /* 0x0000065425057896 */ /* 0x000fe20008000005 */
[----:B------:R-:W-:Y:S01]  /*9110*/  HADD2.F32 R67, -RZ, R67.H1_H1 ;  /* 0x30000043ff437230 */ /* 0x000fe20000004100 */
[----:B------:R-:W-:Y:S01]  /*9120*/  F2FP.F16.E5M2.UNPACK_B R85, R85.H1 ;  /* 0x00000055ff55723e */ /* 0x000fe200030004ff */
[--C-:B------:R-:W-:Y:S02]  /*9130*/  HADD2.F32 R70, -RZ, R71.reuse.H0_H0 ;  /* 0x20000047ff467230 */ /* 0x100fe40000004100 */
[C---:B-1----:R-:W-:Y:S01]  /*9140*/  FMUL R4, R47.reuse, R4 ;  /* 0x000000042f047220 */ /* 0x042fe20000400000 */
[C---:B------:R-:W-:Y:S01]  /*9150*/  FMUL R5, R47.reuse, R5 ;  /* 0x000000052f057220 */ /* 0x040fe20000400000 */
[C---:B------:R-:W-:Y:S01]  /*9160*/  FMUL R8, R47.reuse, R8 ;  /* 0x000000082f087220 */ /* 0x040fe20000400000 */
[----:B------:R-:W-:Y:S01]  /*9170*/  FMUL R9, R47, R9 ;  /* 0x000000092f097220 */ /* 0x000fe20000400000 */
[C---:B------:R-:W-:Y:S01]  /*9180*/  FFMA R4, R49.reuse, R0, R4 ;  /* 0x0000000031047223 */ /* 0x040fe20000000004 */
[----:B------:R-:W-:Y:S01]  /*9190*/  SYNCS.ARRIVE.TRANS64.RED.A1T0 RZ, [UR5], RZ ;  /* 0x000000ffffff79a7 */ /* 0x000fe20008100405 */
        /* <DEDUP_REMOVED lines=8> */
[----:B------:R-:W-:Y:S02]  /*9220*/  HADD2.F32 R71, -RZ, R71.H1_H1 ;  /* 0x30000047ff477230 */ /* 0x000fe40000004100 */
[C---:B------:R-:W-:Y:S01]  /*9230*/  FMUL R25, R47.reuse, R30 ;  /* 0x0000001e2f197220 */ /* 0x040fe20000400000 */
[C---:B------:R-:W-:Y:S01]  /*9240*/  FMUL R30, R47.reuse, R35 ;  /* 0x000000232f1e7220 */ /* 0x040fe20000400000 */
[----:B------:R-:W-:Y:S02]  /*9250*/  HADD2.F32 R48, -RZ, R80.H1_H1 ;  /* 0x30000050ff307230 */ /* 0x000fe40000004100 */
[C---:B------:R-:W-:Y:S01]  /*9260*/  FMUL R6, R47.reuse, R6 ;  /* 0x000000062f067220 */ /* 0x040fe20000400000 */
[C---:B------:R-:W-:Y:S01]  /*9270*/  FMUL R7, R47.reuse, R7 ;  /* 0x000000072f077220 */ /* 0x040fe20000400000 */
[--C-:B------:R-:W-:Y:S02]  /*9280*/  HADD2.F32 R52, -RZ, R81.reuse.H0_H0 ;  /* 0x20000051ff347230 */ /* 0x100fe40000004100 */
[----:B------:R-:W-:Y:S01]  /*9290*/  FMUL R10, R47, R10 ;  /* 0x0000000a2f0a7220 */ /* 0x000fe20000400000 */
[C---:B------:R-:W-:Y:S01]  /*92a0*/  FFMA R6, R49.reuse, R3, R6 ;  /* 0x0000000331067223 */ /* 0x040fe20000000006 */
[----:B------:R-:W-:Y:S02]  /*92b0*/  HADD2.F32 R53, -RZ, R81.H1_H1 ;  /* 0x30000051ff357230 */ /* 0x000fe40000004100 */
[C---:B------:R-:W-:Y:S01]  /*92c0*/  FFMA R7, R49.reuse, R48, R7 ;  /* 0x0000003031077223 */ /* 0x040fe20000000007 */
[C---:B------:R-:W-:Y:S01]  /*92d0*/  FFMA R8, R49.reuse, R50, R8 ;  /* 0x0000003231087223 */ /* 0x040fe20000000008 */
[C---:B------:R-:W-:Y:S01]  /*92e0*/  FFMA R9, R49.reuse, R51, R9 ;  /* 0x0000003331097223 */ /* 0x040fe20000000009 */
[----:B------:R-:W-:Y:S01]  /*92f0*/  FFMA R10, R49, R52, R10 ;  /* 0x00000034310a7223 */ /* 0x000fe2000000000a */
[--C-:B------:R-:W-:Y:S01]  /*9300*/  HADD2.F32 R48, -RZ, R74.reuse.H0_H0 ;  /* 0x2000004aff307230 */ /* 0x100fe20000004100 */
[----:B------:R-:W-:Y:S01]  /*9310*/  F2FP.SATFINITE.E5M2.F32.PACK_AB_MERGE_C R77, R7, R6, RZ ;  /* 0x00000006074d723e */ /* 0x000fe200048060ff */
[C---:B------:R-:W-:Y:S01]  /*9320*/  FMUL R7, R47.reuse, R24 ;  /* 0x000000182f077220 */ /* 0x040fe20000400000 */
[C---:B------:R-:W-:Y:S01]  /*9330*/  FMUL R24, R47.reuse, R29 ;  /* 0x0000001d2f187220 */ /* 0x040fe20000400000 */
[C---:B------:R-:W-:Y:S01]  /*9340*/  FMUL R29, R47.reuse, R34 ;  /* 0x000000222f1d7220 */ /* 0x040fe20000400000 */
[----:B------:R-:W-:Y:S02]  /*9350*/  HADD2.F32 R74, -RZ, R74.H1_H1 ;  /* 0x3000004aff4a7230 */ /* 0x000fe40000004100 */
[C---:B------:R-:W-:Y:S01]  /*9360*/  FMUL R11, R47.reuse, R11 ;  /* 0x0000000b2f0b7220 */ /* 0x040fe20000400000 */
[--C-:B------:R-:W-:Y:S02]  /*9370*/  HADD2.F32 R56, -RZ, R82.reuse.H0_H0 ;  /* 0x20000052ff387230 */ /* 0x100fe40000004100 */
[----:B------:R-:W-:Y:S01]  /*9380*/  FMUL R14, R47, R14 ;  /* 0x0000000e2f0e7220 */ /* 0x000fe20000400000 */
[----:B------:R-:W-:Y:S02]  /*9390*/  HADD2.F32 R57, -RZ, R82.H1_H1 ;  /* 0x30000052ff397230 */ /* 0x000fe40000004100 */
[C---:B------:R-:W-:Y:S01]  /*93a0*/  FFMA R11, R49.reuse, R53, R11 ;  /* 0x00000035310b7223 */ /* 0x040fe2000000000b */
[----:B------:R-:W-:Y:S01]  /*93b0*/  F2FP.F16.E5M2.UNPACK_B R86, R86.H1 ;  /* 0x00000056ff56723e */ /* 0x000fe200030004ff */
[C---:B------:R-:W-:Y:S01]  /*93c0*/  FFMA R12, R49.reuse, R54, R12 ;  /* 0x00000036310c7223 */ /* 0x040fe2000000000c */
[C---:B------:R-:W-:Y:S01]  /*93d0*/  FFMA R13, R49.reuse, R55, R13 ;  /* 0x00000037310d7223 */ /* 0x040fe2000000000d */
[----:B------:R-:W-:Y:S01]  /*93e0*/  F2FP.F16.E5M2.UNPACK_B R87, R87.H1 ;  /* 0x00000057ff57723e */ /* 0x000fe200030004ff */
[----:B------:R-:W-:Y:S01]  /*93f0*/  FFMA R14, R49, R56, R14 ;  /* 0x00000038310e7223 */ /* 0x000fe2000000000e */
[----:B------:R-:W-:Y:S01]  /*9400*/  F2FP.SATFINITE.E5M2.F32.PACK_AB_MERGE_C R10, R11, R10, RZ ;  /* 0x0000000a0b0a723e */ /* 0x000fe200048060ff */
[C---:B------:R-:W-:Y:S01]  /*9410*/  FMUL R15, R47.reuse, R15 ;  /* 0x0000000f2f0f7220 */ /* 0x040fe20000400000 */
[--C-:B------:R-:W-:Y:S02]  /*9420*/  HADD2.F32 R60, -RZ, R83.reuse.H0_H0 ;  /* 0x20000053ff3c7230 */ /* 0x100fe40000004100 */
[----:B------:R-:W-:Y:S01]  /*9430*/  FMUL R18, R47, R18 ;  /* 0x000000122f127220 */ /* 0x000fe20000400000 */
[----:B------:R-:W-:Y:S02]  /*9440*/  HADD2.F32 R61, -RZ, R83.H1_H1 ;  /* 0x30000053ff3d7230 */ /* 0x000fe40000004100 */
[----:B------:R-:W-:Y:S01]  /*9450*/  FFMA R15, R49, R57, R15 ;  /* 0x00000039310f7223 */ /* 0x000fe2000000000f */
[----:B------:R-:W-:Y:S01]  /*9460*/  IADD3 R45, PT, PT, R45, 0x1, RZ ;  /* 0x000000012d2d7810 */ /* 0x000fe20007ffe0ff */
[C---:B------:R-:W-:Y:S01]  /*9470*/  FFMA R16, R49.reuse, R58, R16 ;  /* 0x0000003a31107223 */ /* 0x040fe20000000010 */
        /* <DEDUP_REMOVED lines=8> */
[C---:B------:R-:W-:Y:S01]  /*9500*/  FFMA R0, R49.reuse, R62, R0 ;  /* 0x0000003e31007223 */ /* 0x040fe20000000000 */
[C---:B------:R-:W-:Y:S01]  /*9510*/  FFMA R2, R49.reuse, R63, R2 ;  /* 0x0000003f31027223 */ /* 0x040fe20000000002 */
[--C-:B------:R-:W-:Y:S02]  /*9520*/  HADD2.F32 R68, -RZ, R85.reuse.H0_H0 ;  /* 0x20000055ff447230 */ /* 0x100fe40000004100 */
[----:B------:R-:W-:Y:S01]  /*9530*/  FFMA R3, R49, R64, R3 ;  /* 0x0000004031037223 */ /* 0x000fe20000000003 */
[----:B------:R-:W-:Y:S02]  /*9540*/  HADD2.F32 R69, -RZ, R85.H1_H1 ;  /* 0x30000055ff457230 */ /* 0x000fe40000004100 */
[C---:B------:R-:W-:Y:S01]  /*9550*/  FMUL R21, R47.reuse, R26 ;  /* 0x0000001a2f157220 */ /* 0x040fe20000400000 */
[----:B------:R-:W-:Y:S01]  /*9560*/  FMUL R22, R47, R27 ;  /* 0x0000001b2f167220 */ /* 0x000fe20000400000 */
[C---:B------:R-:W-:Y:S01]  /*9570*/  FFMA R6, R49.reuse, R65, R6 ;  /* 0x0000004131067223 */ /* 0x040fe20000000006 */
[----:B------:R-:W-:Y:S01]  /*9580*/  FFMA R7, R49, R66, R7 ;  /* 0x0000004231077223 */ /* 0x000fe20000000007 */
[----:B------:R-:W-:Y:S01]  /*9590*/  FMUL R23, R47, R28 ;  /* 0x0000001c2f177220 */ /* 0x000fe20000400000 */
[C---:B------:R-:W-:Y:S01]  /*95a0*/  FFMA R20, R49.reuse, R67, R20 ;  /* 0x0000004331147223 */ /* 0x040fe20000000014 */
[--C-:B------:R-:W-:Y:S02]  /*95b0*/  HADD2.F32 R72, -RZ, R86.reuse.H0_H0 ;  /* 0x20000056ff487230 */ /* 0x100fe40000004100 */
[C---:B------:R-:W-:Y:S01]  /*95c0*/  FFMA R21, R49.reuse, R68, R21 ;  /* 0x0000004431157223 */ /* 0x040fe20000000015 */
[----:B------:R-:W-:Y:S02]  /*95d0*/  HADD2.F32 R73, -RZ, R86.H1_H1 ;  /* 0x30000056ff497230 */ /* 0x000fe40000004100 */
[----:B------:R-:W-:Y:S01]  /*95e0*/  FFMA R22, R49, R69, R22 ;  /* 0x0000004531167223 */ /* 0x000fe20000000016 */
[C---:B------:R-:W-:Y:S01]  /*95f0*/  FMUL R26, R47.reuse, R31 ;  /* 0x0000001f2f1a7220 */ /* 0x040fe20000400000 */
[----:B------:R-:W-:Y:S01]  /*9600*/  FMUL R27, R47, R32 ;  /* 0x000000202f1b7220 */ /* 0x000fe20000400000 */
[----:B------:R-:W-:Y:S01]  /*9610*/  FFMA R23, R49, R70, R23 ;  /* 0x0000004631177223 */ /* 0x000fe20000000017 */
[----:B------:R-:W-:Y:S01]  /*9620*/  FMUL R28, R47, R33 ;  /* 0x000000212f1c7220 */ /* 0x000fe20000400000 */
[C---:B------:R-:W-:Y:S01]  /*9630*/  FFMA R24, R49.reuse, R71, R24 ;  /* 0x0000004731187223 */ /* 0x040fe20000000018 */
[--C-:B------:R-:W-:Y:S02]  /*9640*/  HADD2.F32 R75, -RZ, R87.reuse.H0_H0 ;  /* 0x20000057ff4b7230 */ /* 0x100fe40000004100 */
[C---:B------:R-:W-:Y:S01]  /*9650*/  FFMA R25, R49.reuse, R72, R25 ;  /* 0x0000004831197223 */ /* 0x040fe20000000019 */
[----:B------:R-:W-:Y:S02]  /*9660*/  HADD2.F32 R76, -RZ, R87.H1_H1 ;  /* 0x30000057ff4c7230 */ /* 0x000fe40000004100 */
[----:B------:R-:W-:Y:S01]  /*9670*/  FFMA R26, R49, R73, R26 ;  /* 0x00000049311a7223 */ /* 0x000fe2000000001a */
[----:B------:R-:W-:Y:S01]  /*9680*/  F2FP.SATFINITE.E5M2.F32.PACK_AB_MERGE_C R14, R15, R14, RZ ;  /* 0x0000000e0f0e723e */ /* 0x000fe200048060ff */
[----:B------:R-:W-:Y:S01]  /*9690*/  FFMA R27, R49, R48, R27 ;  /* 0x00000030311b7223 */ /* 0x000fe2000000001b */
[----:B------:R-:W-:Y:S01]  /*96a0*/  F2FP.SATFINITE.E5M2.F32.PACK_AB_MERGE_C R18, R19, R18, RZ ;  /* 0x000000121312723e */ /* 0x000fe200048060ff */
[C---:B------:R-:W-:Y:S01]  /*96b0*/  FFMA R28, R49.reuse, R74, R28 ;  /* 0x0000004a311c7223 */ /* 0x040fe2000000001c */
[C---:B------:R-:W-:Y:S01]  /*96c0*/  FFMA R29, R49.reuse, R75, R29 ;  /* 0x0000004b311d7223 */ /* 0x040fe2000000001d */
[----:B------:R-:W-:Y:S01]  /*96d0*/  FFMA R30, R49, R76, R30 ;  /* 0x0000004c311e7223 */ /* 0x000fe2000000001e */
[----:B------:R-:W-:Y:S02]  /*96e0*/  F2FP.SATFINITE.E5M2.F32.PACK_AB_MERGE_C R32, R5, R4, R77 ;  /* 0x000000040520723e */ /* 0x000fe4000480604d */
[----:B------:R-:W-:Y:S02]  /*96f0*/  F2FP.SATFINITE.E5M2.F32.PACK_AB_MERGE_C R33, R9, R8, R10 ;  /* 0x000000080921723e */ /* 0x000fe4000480600a */
        /* <DEDUP_REMOVED lines=10> */
[----:B------:R-:W-:Y:S05]  /*97a0*/  F2FP.SATFINITE.E5M2.F32.PACK_AB_MERGE_C R7, R28, R27, R29 ;  /* 0x0000001b1c07723e */ /* 0x000fea000480601d */
        /* <DEDUP_REMOVED lines=18> */
.L_x_140:
[----:B------:R-:W-:Y:S05]  /*98d0*/  BSYNC.RECONVERGENT B0 ;  /* 0x0000000000007941 */ /* 0x000fea0003800200 */
.L_x_139:
[----:B------:R-:W-:Y:S01]  /*98e0*/  BAR.SYNC.DEFER_BLOCKING 0x1, 0x80 ;  /* 0x0042000000007b1d */ /* 0x000fe20000010000 */
[----:B------:R-:W-:Y:S01]  /*98f0*/  ISETP.NE.AND P2, PT, R111, RZ, PT ;  /* 0x000000ff6f00720c */ /* 0x000fe20003f45270 */
[----:B------:R-:W-:Y:S01]  /*9900*/  IMAD.IADD R14, R43, 0x1, R94 ;  /* 0x000000012b0e7824 */ /* 0x000fe200078e025e */
[----:B------:R-:W-:Y:S01]  /*9910*/  ISETP.NE.AND P0, PT, R112, 0x2, PT ;  /* 0x000000027000780c */ /* 0x000fe20003f05270 */
[----:B------:R-:W-:Y:S01]  /*9920*/  IMAD.IADD R15, R44, 0x1, R95 ;  /* 0x000000012c0f7824 */ /* 0x000fe200078e025f */
[----:B------:R-:W-:Y:S02]  /*9930*/  ISETP.NE.AND P1, PT, R45, 0x4, PT ;  /* 0x000000042d00780c */ /* 0x000fe40003f25270 */
[----:B------:R-:W-:Y:S02]  /*9940*/  SEL R2, RZ, 0x1, P0 ;  /* 0x00000001ff027807 */ /* 0x000fe40000000000 */
[----:B------:R-:W-:Y:S02]  /*9950*/  SEL R0, RZ, 0x1, P1 ;  /* 0x00000001ff007807 */ /* 0x000fe40000800000 */
[----:B------:R-:W-:Y:S02]  /*9960*/  LOP3.LUT R106, R106, R2, RZ, 0x3c, !PT ;  /* 0x000000026a6a7212 */ /* 0x000fe400078e3cff */
[----:B------:R-:W-:Y:S02]  /*9970*/  LOP3.LUT R107, R107, R0, RZ, 0x3c, !PT ;  /* 0x000000006b6b7212 */ /* 0x000fe400078e3cff */
[----:B------:R-:W-:Y:S02]  /*9980*/  @P2 R2UR UR36, R103 ;  /* 0x00000000672422ca */ /* 0x000fe400000e0000 */
[----:B------:R-:W-:Y:S02]  /*9990*/  SEL R112, R112, RZ, P0 ;  /* 0x000000ff70707207 */ /* 0x000fe40000000000 */
[----:B------:R-:W-:Y:S01]  /*99a0*/  SEL R45, R45, RZ, P1 ;  /* 0x000000ff2d2d7207 */ /* 0x000fe20000800000 */
[----:B------:R-:W-:Y:S10]  /*99b0*/  @P2 BRA `(.L_x_141) ;  /* 0xffffffbc00382947 */ /* 0x000ff4000383ffff */
[----:B------:R-:W-:Y:S05]  /*99c0*/  EXIT ;  /* 0x000000000000794d */ /* 0x000fea0003800000 */
.L_x_20:
[----:B--2---:R2:W1:Y:S02]  /*99d0*/  SYNCS.PHASECHK.TRANS64.TRYWAIT P0, [R2+URZ+0x200], R3 ;  /* 0x00020003020075a7 */ /* 0x00446400080011ff */
[----:B-1----:R-:W-:Y:S05]  /*99e0*/  @!P0 NANOSLEEP.SYNCS 0x989680 ;  /* 0x009896800000895d */ /* 0x002fea0003900000 */
[----:B------:R-:W1:Y:S02]  /*99f0*/  @!P0 SYNCS.PHASECHK.TRANS64 P0, [R2+URZ+0x200], R3 ;  /* 0x00020003020085a7 */ /* 0x000e6400080010ff */
[----:B-1----:R-:W-:Y:S05]  /*9a00*/  @!P0 BRA `(.L_x_20) ;  /* 0xfffffffc00f08947 */ /* 0x002fea000383ffff */
[----:B------:R-:W-:Y:S05]  /*9a10*/  BRA `(.L_x_142) ;  /* 0xffffff7c007c7947 */ /* 0x000fea000383ffff */
.L_x_23:
[----:B-1----:R-:W-:-:S07]  /*9a20*/  MOV R2, UR33 ;  /* 0x0000002100027c02 */ /* 0x002fce0008000f00 */
.L_x_143:
[----:B-1----:R1:W2:Y:S02]  /*9a30*/  SYNCS.PHASECHK.TRANS64.TRYWAIT P0, [R2+URZ+0xa0], R4 ;  /* 0x0000a004020075a7 */ /* 0x0022a400080011ff */
[----:B--2---:R-:W-:Y:S05]  /*9a40*/  @!P0 NANOSLEEP.SYNCS 0x989680 ;  /* 0x009896800000895d */ /* 0x004fea0003900000 */
[----:B------:R-:W2:Y:S02]  /*9a50*/  @!P0 SYNCS.PHASECHK.TRANS64 P0, [R2+URZ+0xa0], R4 ;  /* 0x0000a004020085a7 */ /* 0x000ea400080010ff */
[----:B--2---:R-:W-:Y:S05]  /*9a60*/  @!P0 BRA `(.L_x_143) ;  /* 0xfffffffc00f08947 */ /* 0x004fea000383ffff */
[----:B------:R-:W-:Y:S05]  /*9a70*/  BRA `(.L_x_22) ;  /* 0xffffff7c00cc7947 */ /* 0x000fea000383ffff */
.L_x_29:
[----:B-1----:R-:W-:-:S07]  /*9a80*/  MOV R2, UR17 ;  /* 0x0000001100027c02 */ /* 0x002fce0008000f00 */
.L_x_144:
[----:B-1----:R1:W2:Y:S02]  /*9a90*/  SYNCS.PHASECHK.TRANS64.TRYWAIT P0, [R2+URZ+0xa0], R4 ;  /* 0x0000a004020075a7 */ /* 0x0022a400080011ff */
[----:B--2---:R-:W-:Y:S05]  /*9aa0*/  @!P0 NANOSLEEP.SYNCS 0x989680 ;  /* 0x009896800000895d */ /* 0x004fea0003900000 */
[----:B------:R-:W2:Y:S02]  /*9ab0*/  @!P0 SYNCS.PHASECHK.TRANS64 P0, [R2+URZ+0xa0], R4 ;  /* 0x0000a004020085a7 */ /* 0x000ea400080010ff */
[----:B--2---:R-:W-:Y:S05]  /*9ac0*/  @!P0 BRA `(.L_x_144) ;  /* 0xfffffffc00f08947 */ /* 0x004fea000383ffff */
[----:B------:R-:W-:Y:S05]  /*9ad0*/  BRA `(.L_x_28) ;  /* 0xffffff8000747947 */ /* 0x000fea000383ffff */
.L_x_33:
[----:B-1----:R1:W2:Y:S02]  /*9ae0*/  SYNCS.PHASECHK.TRANS64.TRYWAIT P0, [R2+URZ+0x190], R3 ;  /* 0x00019003020075a7 */ /* 0x0022a400080011ff */
[----:B--2---:R-:W-:Y:S05]  /*9af0*/  @!P0 NANOSLEEP.SYNCS 0x989680 ;  /* 0x009896800000895d */ /* 0x004fea0003900000 */
[----:B------:R-:W2:Y:S02]  /*9b00*/  @!P0 SYNCS.PHASECHK.TRANS64 P0, [R2+URZ+0x190], R3 ;  /* 0x00019003020085a7 */ /* 0x000ea400080010ff */
[----:B--2---:R-:W-:Y:S05]  /*9b10*/  @!P0 BRA `(.L_x_33) ;  /* 0xfffffffc00f08947 */ /* 0x004fea000383ffff */
[----:B------:R-:W-:Y:S05]  /*9b20*/  BRA `(.L_x_145) ;  /* 0xffffff8400047947 */ /* 0x000fea000383ffff */
.L_x_37:
[----:B----4-:R-:W-:-:S07]  /*9b30*/  MOV R0, UR5 ;  /* 0x0000000500007c02 */ /* 0x010fce0008000f00 */
.L_x_146:
[----:B-1----:R1:W2:Y:S02]  /*9b40*/  SYNCS.PHASECHK.TRANS64.TRYWAIT P0, [R0+URZ], R2 ;  /* 0x00000002000075a7 */ /* 0x0022a400080011ff */
[----:B--2---:R-:W-:Y:S05]  /*9b50*/  @!P0 NANOSLEEP.SYNCS 0x989680 ;  /* 0x009896800000895d */ /* 0x004fea0003900000 */
[----:B------:R-:W2:Y:S02]  /*9b60*/  @!P0 SYNCS.PHASECHK.TRANS64 P0, [R0+URZ], R2 ;  /* 0x00000002000085a7 */ /* 0x000ea400080010ff */
[----:B--2---:R-:W-:Y:S05]  /*9b70*/  @!P0 BRA `(.L_x_146) ;  /* 0xfffffffc00f08947 */ /* 0x004fea000383ffff */
[----:B------:R-:W-:Y:S05]  /*9b80*/  BRA `(.L_x_147) ;  /* 0xffffff8800747947 */ /* 0x000fea000383ffff */
.L_x_38:
[----:B----4-:R-:W-:-:S07]  /*9b90*/  MOV R0, UR5 ;  /* 0x0000000500007c02 */ /* 0x010fce0008000f00 */
.L_x_148:
[----:B-1----:R1:W2:Y:S02]  /*9ba0*/  SYNCS.PHASECHK.TRANS64.TRYWAIT P0, [R0+URZ], R3 ;  /* 0x00000003000075a7 */ /* 0x0022a400080011ff */
[----:B--2---:R-:W-:Y:S05]  /*9bb0*/  @!P0 NANOSLEEP.SYNCS 0x989680 ;  /* 0x009896800000895d */ /* 0x004fea0003900000 */
[----:B------:R-:W2:Y:S02]  /*9bc0*/  @!P0 SYNCS.PHASECHK.TRANS64 P0, [R0+URZ], R3 ;  /* 0x00000003000085a7 */ /* 0x000ea400080010ff */
[----:B--2---:R-:W-:Y:S05]  /*9bd0*/  @!P0 BRA `(.L_x_148) ;  /* 0xfffffffc00f08947 */ /* 0x004fea000383ffff */
[----:B------:R-:W-:Y:S05]  /*9be0*/  BRA `(.L_x_149) ;  /* 0xffffff8800807947 */ /* 0x000fea000383ffff */
.L_x_39:
[----:B----4-:R-:W-:-:S07]  /*9bf0*/  MOV R0, UR5 ;  /* 0x0000000500007c02 */ /* 0x010fce0008000f00 */
.L_x_150:
[----:B-1----:R1:W2:Y:S02]  /*9c00*/  SYNCS.PHASECHK.TRANS64.TRYWAIT P0, [R0+URZ], R3 ;  /* 0x00000003000075a7 */ /* 0x0022a400080011ff */
[----:B--2---:R-:W-:Y:S05]  /*9c10*/  @!P0 NANOSLEEP.SYNCS 0x989680 ;  /* 0x009896800000895d */ /* 0x004fea0003900000 */
[----:B------:R-:W2:Y:S02]  /*9c20*/  @!P0 SYNCS.PHASECHK.TRANS64 P0, [R0+URZ], R3 ;  /* 0x00000003000085a7 */ /* 0x000ea400080010ff */
[----:B--2---:R-:W-:Y:S05]  /*9c30*/  @!P0 BRA `(.L_x_150) ;  /* 0xfffffffc00f08947 */ /* 0x004fea000383ffff */
[----:B------:R-:W-:Y:S05]  /*9c40*/  BRA `(.L_x_151) ;  /* 0xffffff88008c7947 */ /* 0x000fea000383ffff */
.L_x_40:
[----:B----4-:R-:W-:-:S07]  /*9c50*/  MOV R0, UR5 ;  /* 0x0000000500007c02 */ /* 0x010fce0008000f00 */
.L_x_152:
[----:B-1----:R1:W2:Y:S02]  /*9c60*/  SYNCS.PHASECHK.TRANS64.TRYWAIT P0, [R0+URZ], R3 ;  /* 0x00000003000075a7 */ /* 0x0022a400080011ff */
[----:B--2---:R-:W-:Y:S05]  /*9c70*/  @!P0 NANOSLEEP.SYNCS 0x989680 ;  /* 0x009896800000895d */ /* 0x004fea0003900000 */
[----:B------:R-:W2:Y:S02]  /*9c80*/  @!P0 SYNCS.PHASECHK.TRANS64 P0, [R0+URZ], R3 ;  /* 0x00000003000085a7 */ /* 0x000ea400080010ff */
[----:B--2---:R-:W-:Y:S05]  /*9c90*/  @!P0 BRA `(.L_x_152) ;  /* 0xfffffffc00f08947 */ /* 0x004fea000383ffff */
[----:B------:R-:W-:Y:S05]  /*9ca0*/  BRA `(.L_x_153) ;  /* 0xffffff8800987947 */ /* 0x000fea000383ffff */
.L_x_41:
[----:B----4-:R-:W-:-:S07]  /*9cb0*/  MOV R0, UR5 ;  /* 0x0000000500007c02 */ /* 0x010fce0008000f00 */
.L_x_154:
[----:B-1----:R1:W2:Y:S02]  /*9cc0*/  SYNCS.PHASECHK.TRANS64.TRYWAIT P0, [R0+URZ], R3 ;  /* 0x00000003000075a7 */ /* 0x0022a400080011ff */
[----:B--2---:R-:W-:Y:S05]  /*9cd0*/  @!P0 NANOSLEEP.SYNCS 0x989680 ;  /* 0x009896800000895d */ /* 0x004fea0003900000 */
[----:B------:R-:W2:Y:S02]  /*9ce0*/  @!P0 SYNCS.PHASECHK.TRANS64 P0, [R0+URZ], R3 ;  /* 0x00000003000085a7 */ /* 0x000ea400080010ff */
[----:B--2---:R-:W-:Y:S05]  /*9cf0*/  @!P0 BRA `(.L_x_154) ;  /* 0xfffffffc00f08947 */ /* 0x004fea000383ffff */
[----:B------:R-:W-:Y:S05]  /*9d00*/  BRA `(.L_x_155) ;  /* 0xffffff8800a47947 */ /* 0x000fea000383ffff */
.L_x_42:
[----:B----4-:R-:W-:-:S07]  /*9d10*/  MOV R0, UR5 ;  /* 0x0000000500007c02 */ /* 0x010fce0008000f00 */
.L_x_156:
[----:B-1----:R1:W2:Y:S02]  /*9d20*/  SYNCS.PHASECHK.TRANS64.TRYWAIT P0, [R0+URZ], R3 ;  /* 0x00000003000075a7 */ /* 0x0022a400080011ff */
[----:B--2---:R-:W-:Y:S05]  /*9d30*/  @!P0 NANOSLEEP.SYNCS 0x989680 ;  /* 0x009896800000895d */ /* 0x004fea0003900000 */
[----:B------:R-:W2:Y:S02]  /*9d40*/  @!P0 SYNCS.PHASECHK.TRANS64 P0, [R0+URZ], R3 ;  /* 0x00000003000085a7 */ /* 0x000ea400080010ff */
[----:B--2---:R-:W-:Y:S05]  /*9d50*/  @!P0 BRA `(.L_x_156) ;  /* 0xfffffffc00f08947 */ /* 0x004fea000383ffff */
[----:B------:R-:W-:Y:S05]  /*9d60*/  BRA `(.L_x_157) ;  /* 0xffffff8800b07947 */ /* 0x000fea000383ffff */
.L_x_43:
[----:B----4-:R-:W-:-:S07]  /*9d70*/  MOV R0, UR5 ;  /* 0x0000000500007c02 */ /* 0x010fce0008000f00 */
.L_x_158:
[----:B-1----:R1:W2:Y:S02]  /*9d80*/  SYNCS.PHASECHK.TRANS64.TRYWAIT P0, [R0+URZ], R3 ;  /* 0x00000003000075a7 */ /* 0x0022a400080011ff */
[----:B--2---:R-:W-:Y:S05]  /*9d90*/  @!P0 NANOSLEEP.SYNCS 0x989680 ;  /* 0x009896800000895d */ /* 0x004fea0003900000 */
[----:B------:R-:W2:Y:S02]  /*9da0*/  @!P0 SYNCS.PHASECHK.TRANS64 P0, [R0+URZ], R3 ;  /* 0x00000003000085a7 */ /* 0x000ea400080010ff */
[----:B--2---:R-:W-:Y:S05]  /*9db0*/  @!P0 BRA `(.L_x_158) ;  /* 0xfffffffc00f08947 */ /* 0x004fea000383ffff */
[----:B------:R-:W-:Y:S05]  /*9dc0*/  BRA `(.L_x_159) ;  /* 0xffffff8800bc7947 */ /* 0x000fea000383ffff */
.L_x_44:
[----:B----4-:R-:W-:-:S07]  /*9dd0*/  MOV R0, UR5 ;  /* 0x0000000500007c02 */ /* 0x010fce0008000f00 */
.L_x_160:
[----:B-1----:R1:W2:Y:S02]  /*9de0*/  SYNCS.PHASECHK.TRANS64.TRYWAIT P0, [R0+URZ], R3 ;  /* 0x00000003000075a7 */ /* 0x0022a400080011ff */
[----:B--2---:R-:W-:Y:S05]  /*9df0*/  @!P0 NANOSLEEP.SYNCS 0x989680 ;  /* 0x009896800000895d */ /* 0x004fea0003900000 */
[----:B------:R-:W2:Y:S02]  /*9e00*/  @!P0 SYNCS.PHASECHK.TRANS64 P0, [R0+URZ], R3 ;  /* 0x00000003000085a7 */ /* 0x000ea400080010ff */
[----:B--2---:R-:W-:Y:S05]  /*9e10*/  @!P0 BRA `(.L_x_160) ;  /* 0xfffffffc00f08947 */ /* 0x004fea000383ffff */
[----:B------:R-:W-:Y:S05]  /*9e20*/  BRA `(.L_x_161) ;  /* 0xffffff8800c87947 */ /* 0x000fea000383ffff */
.L_x_45:
[----:B----4-:R-:W-:-:S07]  /*9e30*/  MOV R0, UR5 ;  /* 0x0000000500007c02 */ /* 0x010fce0008000f00 */
.L_x_162:
[----:B-1----:R1:W2:Y:S02]  /*9e40*/  SYNCS.PHASECHK.TRANS64.TRYWAIT P0, [R0+URZ], R3 ;  /* 0x00000003000075a7 */ /* 0x0022a400080011ff */
[----:B--2---:R-:W-:Y:S05]  /*9e50*/  @!P0 NANOSLEEP.SYNCS 0x989680 ;  /* 0x009896800000895d */ /* 0x004fea0003900000 */
[----:B------:R-:W2:Y:S02]  /*9e60*/  @!P0 SYNCS.PHASECHK.TRANS64 P0, [R0+URZ], R3 ;  /* 0x00000003000085a7 */ /* 0x000ea400080010ff */
[----:B--2---:R-:W-:Y:S05]  /*9e70*/  @!P0 BRA `(.L_x_162) ;  /* 0xfffffffc00f08947 */ /* 0x004fea000383ffff */
[----:B------:R-:W-:Y:S05]  /*9e80*/  BRA `(.L_x_163) ;  /* 0xffffff8800d47947 */ /* 0x000fea000383ffff */
.L_x_46:
[----:B----4-:R-:W-:-:S07]  /*9e90*/  MOV R0, UR5 ;  /* 0x0000000500007c02 */ /* 0x010fce0008000f00 */
.L_x_164:
[----:B-1----:R1:W2:Y:S02]  /*9ea0*/  SYNCS.PHASECHK.TRANS64.TRYWAIT P0, [R0+URZ], R3 ;  /* 0x00000003000075a7 */ /* 0x0022a400080011ff */
[----:B--2---:R-:W-:Y:S05]  /*9eb0*/  @!P0 NANOSLEEP.SYNCS 0x989680 ;  /* 0x009896800000895d */ /* 0x004fea0003900000 */
[----:B------:R-:W2:Y:S02]  /*9ec0*/  @!P0 SYNCS.PHASECHK.TRANS64 P0, [R0+URZ], R3 ;  /* 0x00000003000085a7 */ /* 0x000ea400080010ff */
[----:B--2---:R-:W-:Y:S05]  /*9ed0*/  @!P0 BRA `(.L_x_164) ;  /* 0xfffffffc00f08947 */ /* 0x004fea000383ffff */
[----:B------:R-:W-:Y:S05]  /*9ee0*/  BRA `(.L_x_165) ;  /* 0xffffff8800e07947 */ /* 0x000fea000383ffff */
.L_x_47:
[----:B----4-:R-:W-:-:S07]  /*9ef0*/  MOV R0, UR5 ;  /* 0x0000000500007c02 */ /* 0x010fce0008000f00 */
.L_x_166:
[----:B-1----:R1:W2:Y:S02]  /*9f00*/  SYNCS.PHASECHK.TRANS64.TRYWAIT P0, [R0+URZ], R3 ;  /* 0x00000003000075a7 */ /* 0x0022a400080011ff */
[----:B--2---:R-:W-:Y:S05]  /*9f10*/  @!P0 NANOSLEEP.SYNCS 0x989680 ;  /* 0x009896800000895d */ /* 0x004fea0003900000 */
[----:B------:R-:W2:Y:S02]  /*9f20*/  @!P0 SYNCS.PHASECHK.TRANS64 P0, [R0+URZ], R3 ;  /* 0x00000003000085a7 */ /* 0x000ea400080010ff */
[----:B--2---:R-:W-:Y:S05]  /*9f30*/  @!P0 BRA `(.L_x_166) ;  /* 0xfffffffc00f08947 */ /* 0x004fea000383ffff */
[----:B------:R-:W-:Y:S05]  /*9f40*/  BRA `(.L_x_167) ;  /* 0xffffff8800ec7947 */ /* 0x000fea000383ffff */
.L_x_48:
[----:B----4-:R-:W-:-:S07]  /*9f50*/  MOV R0, UR5 ;  /* 0x0000000500007c02 */ /* 0x010fce0008000f00 */
.L_x_168:
[----:B-1----:R1:W2:Y:S02]  /*9f60*/  SYNCS.PHASECHK.TRANS64.TRYWAIT P0, [R0+URZ], R3 ;  /* 0x00000003000075a7 */ /* 0x0022a400080011ff */
[----:B--2---:R-:W-:Y:S05]  /*9f70*/  @!P0 NANOSLEEP.SYNCS 0x989680 ;  /* 0x009896800000895d */ /* 0x004fea0003900000 */
[----:B------:R-:W2:Y:S02]  /*9f80*/  @!P0 SYNCS.PHASECHK.TRANS64 P0, [R0+URZ], R3 ;  /* 0x00000003000085a7 */ /* 0x000ea400080010ff */
[----:B--2---:R-:W-:Y:S05]  /*9f90*/  @!P0 BRA `(.L_x_168) ;  /* 0xfffffffc00f08947 */ /* 0x004fea000383ffff */
[----:B------:R-:W-:Y:S05]  /*9fa0*/  BRA `(.L_x_169) ;  /* 0xffffff8800f87947 */ /* 0x000fea000383ffff */
.L_x_49:
[----:B----4-:R-:W-:-:S07]  /*9fb0*/  MOV R0, UR5 ;  /* 0x0000000500007c02 */ /* 0x010fce0008000f00 */
.L_x_170:
[----:B-1----:R1:W2:Y:S02]  /*9fc0*/  SYNCS.PHASECHK.TRANS64.TRYWAIT P0, [R0+URZ], R3 ;  /* 0x00000003000075a7 */ /* 0x0022a400080011ff */
[----:B--2---:R-:W-:Y:S05]  /*9fd0*/  @!P0 NANOSLEEP.SYNCS 0x989680 ;  /* 0x009896800000895d */ /* 0x004fea0003900000 */
[----:B------:R-:W2:Y:S02]  /*9fe0*/  @!P0 SYNCS.PHASECHK.TRANS64 P0, [R0+URZ], R3 ;  /* 0x00000003000085a7 */ /* 0x000ea400080010ff */
[----:B--2---:R-:W-:Y:S05]  /*9ff0*/  @!P0 BRA `(.L_x_170) ;  /* 0xfffffffc00f08947 */ /* 0x004fea000383ffff */
[----:B------:R-:W-:Y:S05]  /*a000*/  BRA `(.L_x_171) ;  /* 0xffffff8c00047947 */ /* 0x000fea000383ffff */
.L_x_50:
[----:B----4-:R-:W-:-:S07]  /*a010*/  MOV R0, UR5 ;  /* 0x0000000500007c02 */ /* 0x010fce0008000f00 */
.L_x_172:
[----:B-1----:R1:W2:Y:S02]  /*a020*/  SYNCS.PHASECHK.TRANS64.TRYWAIT P0, [R0+URZ], R3 ;  /* 0x00000003000075a7 */ /* 0x0022a400080011ff */
[----:B--2---:R-:W-:Y:S05]  /*a030*/  @!P0 NANOSLEEP.SYNCS 0x989680 ;  /* 0x009896800000895d */ /* 0x004fea0003900000 */
[----:B------:R-:W2:Y:S02]  /*a040*/  @!P0 SYNCS.PHASECHK.TRANS64 P0, [R0+URZ], R3 ;  /* 0x00000003000085a7 */ /* 0x000ea400080010ff */
[----:B--2---:R-:W-:Y:S05]  /*a050*/  @!P0 BRA `(.L_x_172) ;  /* 0xfffffffc00f08947 */ /* 0x004fea000383ffff */
[----:B------:R-:W-:Y:S05]  /*a060*/  BRA `(.L_x_173) ;  /* 0xffffff8c00107947 */ /* 0x000fea000383ffff */
.L_x_51:
[----:B----4-:R-:W-:-:S07]  /*a070*/  MOV R0, UR5 ;  /* 0x0000000500007c02 */ /* 0x010fce0008000f00 */
.L_x_174:
[----:B-1----:R1:W2:Y:S02]  /*a080*/  SYNCS.PHASECHK.TRANS64.TRYWAIT P0, [R0+URZ], R3 ;  /* 0x00000003000075a7 */ /* 0x0022a400080011ff */
[----:B--2---:R-:W-:Y:S05]  /*a090*/  @!P0 NANOSLEEP.SYNCS 0x989680 ;  /* 0x009896800000895d */ /* 0x004fea0003900000 */
[----:B------:R-:W2:Y:S02]  /*a0a0*/  @!P0 SYNCS.PHASECHK.TRANS64 P0, [R0+URZ], R3 ;  /* 0x00000003000085a7 */ /* 0x000ea400080010ff */
[----:B--2---:R-:W-:Y:S05]  /*a0b0*/  @!P0 BRA `(.L_x_174) ;  /* 0xfffffffc00f08947 */ /* 0x004fea000383ffff */
[----:B------:R-:W-:Y:S05]  /*a0c0*/  BRA `(.L_x_175) ;  /* 0xffffff8c001c7947 */ /* 0x000fea000383ffff */
.L_x_52:
[----:B----4-:R-:W-:-:S07]  /*a0d0*/  MOV R0, UR5 ;  /* 0x0000000500007c02 */ /* 0x010fce0008000f00 */
.L_x_176:
[----:B-1----:R1:W2:Y:S02]  /*a0e0*/  SYNCS.PHASECHK.TRANS64.TRYWAIT P0, [R0+URZ], R3 ;  /* 0x00000003000075a7 */ /* 0x0022a400080011ff */
[----:B--2---:R-:W-:Y:S05]  /*a0f0*/  @!P0 NANOSLEEP.SYNCS 0x989680 ;  /* 0x009896800000895d */ /* 0x004fea0003900000 */
[----:B------:R-:W2:Y:S02]  /*a100*/  @!P0 SYNCS.PHASECHK.TRANS64 P0, [R0+URZ], R3 ;  /* 0x00000003000085a7 */ /* 0x000ea400080010ff */
[----:B--2---:R-:W-:Y:S05]  /*a110*/  @!P0 BRA `(.L_x_176) ;  /* 0xfffffffc00f08947 */ /* 0x004fea000383ffff */
[----:B------:R-:W-:Y:S05]  /*a120*/  BRA `(.L_x_177) ;  /* 0xffffff8c00287947 */ /* 0x000fea000383ffff */
.L_x_53:
[----:B----4-:R-:W-:-:S07]  /*a130*/  MOV R0, UR5 ;  /* 0x0000000500007c02 */ /* 0x010fce0008000f00 */
.L_x_178:
[----:B-1----:R1:W2:Y:S02]  /*a140*/  SYNCS.PHASECHK.TRANS64.TRYWAIT P0, [R0+URZ], R3 ;  /* 0x00000003000075a7 */ /* 0x0022a400080011ff */
[----:B--2---:R-:W-:Y:S05]  /*a150*/  @!P0 NANOSLEEP.SYNCS 0x989680 ;  /* 0x009896800000895d */ /* 0x004fea0003900000 */
[----:B------:R-:W2:Y:S02]  /*a160*/  @!P0 SYNCS.PHASECHK.TRANS64 P0, [R0+URZ], R3 ;  /* 0x00000003000085a7 */ /* 0x000ea400080010ff */
[----:B--2---:R-:W-:Y:S05]  /*a170*/  @!P0 BRA `(.L_x_178) ;  /* 0xfffffffc00f08947 */ /* 0x004fea000383ffff */
[----:B------:R-:W-:Y:S05]  /*a180*/  BRA `(.L_x_179) ;  /* 0xffffff8c00347947 */ /* 0x000fea000383ffff */
.L_x_54:
[----:B----4-:R-:W-:-:S07]  /*a190*/  MOV R0, UR5 ;  /* 0x0000000500007c02 */ /* 0x010fce0008000f00 */
.L_x_180:
[----:B-1----:R1:W2:Y:S02]  /*a1a0*/  SYNCS.PHASECHK.TRANS64.TRYWAIT P0, [R0+URZ], R3 ;  /* 0x00000003000075a7 */ /* 0x0022a400080011ff */
[----:B--2---:R-:W-:Y:S05]  /*a1b0*/  @!P0 NANOSLEEP.SYNCS 0x989680 ;  /* 0x009896800000895d */ /* 0x004fea0003900000 */
[----:B------:R-:W2:Y:S02]  /*a1c0*/  @!P0 SYNCS.PHASECHK.TRANS64 P0, [R0+URZ], R3 ;  /* 0x00000003000085a7 */ /* 0x000ea400080010ff */
[----:B--2---:R-:W-:Y:S05]  /*a1d0*/  @!P0 BRA `(.L_x_180) ;  /* 0xfffffffc00f08947 */ /* 0x004fea000383ffff */
[----:B------:R-:W-:Y:S05]  /*a1e0*/  BRA `(.L_x_181) ;  /* 0xffffff8c00407947 */ /* 0x000fea000383ffff */
.L_x_55:
[----:B----4-:R-:W-:-:S07]  /*a1f0*/  MOV R0, UR5 ;  /* 0x0000000500007c02 */ /* 0x010fce0008000f00 */
.L_x_182:
[----:B-1----:R1:W2:Y:S02]  /*a200*/  SYNCS.PHASECHK.TRANS64.TRYWAIT P0, [R0+URZ], R3 ;  /* 0x00000003000075a7 */ /* 0x0022a400080011ff */
[----:B--2---:R-:W-:Y:S05]  /*a210*/  @!P0 NANOSLEEP.SYNCS 0x989680 ;  /* 0x009896800000895d */ /* 0x004fea0003900000 */
[----:B------:R-:W2:Y:S02]  /*a220*/  @!P0 SYNCS.PHASECHK.TRANS64 P0, [R0+URZ], R3 ;  /* 0x00000003000085a7 */ /* 0x000ea400080010ff */
[----:B--2---:R-:W-:Y:S05]  /*a230*/  @!P0 BRA `(.L_x_182) ;  /* 0xfffffffc00f08947 */ /* 0x004fea000383ffff */
[----:B------:R-:W-:Y:S05]  /*a240*/  BRA `(.L_x_183) ;  /* 0xffffff8c004c7947 */ /* 0x000fea000383ffff */
.L_x_58:
[----:B-1----:R1:W2:Y:S02]  /*a250*/  SYNCS.PHASECHK.TRANS64.TRYWAIT P0, [R0+URZ+0x1f0], R4 ;  /* 0x0001f004000075a7 */ /* 0x0022a400080011ff */
[----:B--2---:R-:W-:Y:S05]  /*a260*/  @!P0 NANOSLEEP.SYNCS 0x989680 ;  /* 0x009896800000895d */ /* 0x004fea0003900000 */
[----:B------:R-:W2:Y:S02]  /*a270*/  @!P0 SYNCS.PHASECHK.TRANS64 P0, [R0+URZ+0x1f0], R4 ;  /* 0x0001f004000085a7 */ /* 0x000ea400080010ff */
[----:B--2---:R-:W-:Y:S05]  /*a280*/  @!P0 BRA `(.L_x_58) ;  /* 0xfffffffc00f08947 */ /* 0x004fea000383ffff */
[----:B------:R-:W-:Y:S05]  /*a290*/  BRA `(.L_x_184) ;  /* 0xffffff8c00a87947 */ /* 0x000fea000383ffff */
.L_x_59:
[----:B------:R-:W-:-:S07]  /*a2a0*/  MOV R0, UR5 ;  /* 0x0000000500007c02 */ /* 0x000fce0008000f00 */
.L_x_185:
[----:B-1----:R1:W2:Y:S02]  /*a2b0*/  SYNCS.PHASECHK.TRANS64.TRYWAIT P0, [R0+URZ+0x1a0], R5 ;  /* 0x0001a005000075a7 */ /* 0x0022a400080011ff */
[----:B--2---:R-:W-:Y:S05]  /*a2c0*/  @!P0 NANOSLEEP.SYNCS 0x989680 ;  /* 0x009896800000895d */ /* 0x004fea0003900000 */
[----:B------:R-:W2:Y:S02]  /*a2d0*/  @!P0 SYNCS.PHASECHK.TRANS64 P0, [R0+URZ+0x1a0], R5 ;  /* 0x0001a005000085a7 */ /* 0x000ea400080010ff */
[----:B--2---:R-:W-:Y:S05]  /*a2e0*/  @!P0 BRA `(.L_x_185) ;  /* 0xfffffffc00f08947 */ /* 0x004fea000383ffff */
[----:B------:R-:W-:Y:S05]  /*a2f0*/  BRA `(.L_x_186) ;  /* 0xffffff8c00b87947 */ /* 0x000fea000383ffff */
.L_x_60:
[----:B-1----:R1:W2:Y:S02]  /*a300*/  SYNCS.PHASECHK.TRANS64.TRYWAIT P1, [R0+URZ+0x190], R4 ;  /* 0x00019004000075a7 */ /* 0x0022a400080211ff */
[----:B--2---:R-:W-:Y:S05]  /*a310*/  @!P1 NANOSLEEP.SYNCS 0x989680 ;  /* 0x009896800000995d */ /* 0x004fea0003900000 */
[----:B------:R-:W2:Y:S02]  /*a320*/  @!P1 SYNCS.PHASECHK.TRANS64 P1, [R0+URZ+0x190], R4 ;  /* 0x00019004000095a7 */ /* 0x000ea400080210ff */
[----:B--2---:R-:W-:Y:S05]  /*a330*/  @!P1 BRA `(.L_x_60) ;  /* 0xfffffffc00f09947 */ /* 0x004fea000383ffff */
[----:B------:R-:W-:Y:S05]  /*a340*/  BRA `(.L_x_187) ;  /* 0xffffff8c00e87947 */ /* 0x000fea000383ffff */
.L_x_63:
[----:B------:R-:W-:-:S07]  /*a350*/  MOV R0, UR5 ;  /* 0x0000000500007c02 */ /* 0x000fce0008000f00 */
.L_x_188:
[----:B-1----:R1:W2:Y:S02]  /*a360*/  SYNCS.PHASECHK.TRANS64.TRYWAIT P0, [R0+URZ+0x1a0], R2 ;  /* 0x0001a002000075a7 */ /* 0x0022a400080011ff */
[----:B--2---:R-:W-:Y:S05]  /*a370*/  @!P0 NANOSLEEP.SYNCS 0x989680 ;  /* 0x009896800000895d */ /* 0x004fea0003900000 */
[----:B------:R-:W2:Y:S02]  /*a380*/  @!P0 SYNCS.PHASECHK.TRANS64 P0, [R0+URZ+0x1a0], R2 ;  /* 0x0001a002000085a7 */ /* 0x000ea400080010ff */
[----:B--2---:R-:W-:Y:S05]  /*a390*/  @!P0 BRA `(.L_x_188) ;  /* 0xfffffffc00f08947 */ /* 0x004fea000383ffff */
[----:B------:R-:W-:Y:S05]  /*a3a0*/  BRA `(.L_x_62) ;  /* 0xffffff90003c7947 */ /* 0x000fea000383ffff */
.L_x_70:
[----:B-1----:R1:W2:Y:S02]  /*a3b0*/  SYNCS.PHASECHK.TRANS64.TRYWAIT P1, [R0+URZ+0x190], R2 ;  /* 0x00019002000075a7 */ /* 0x0022a400080211ff */
[----:B--2---:R-:W-:Y:S05]  /*a3c0*/  @!P1 NANOSLEEP.SYNCS 0x989680 ;  /* 0x009896800000995d */ /* 0x004fea0003900000 */
[----:B------:R-:W2:Y:S02]  /*a3d0*/  @!P1 SYNCS.PHASECHK.TRANS64 P1, [R0+URZ+0x190], R2 ;  /* 0x00019002000095a7 */ /* 0x000ea400080210ff */
[----:B--2---:R-:W-:Y:S05]  /*a3e0*/  @!P1 BRA `(.L_x_70) ;  /* 0xfffffffc00f09947 */ /* 0x004fea000383ffff */
[----:B------:R-:W-:Y:S05]  /*a3f0*/  BRA `(.L_x_189) ;  /* 0xffffff9400907947 */ /* 0x000fea000383ffff */
.L_x_71:
[----:B------:R-:W-:-:S07]  /*a400*/  MOV R2, UR9 ;  /* 0x0000000900027c02 */ /* 0x000fce0008000f00 */
.L_x_190:
[----:B-1----:R1:W2:Y:S02]  /*a410*/  SYNCS.PHASECHK.TRANS64.TRYWAIT P0, [R2+URZ+0x1d0], R0 ;  /* 0x0001d000020075a7 */ /* 0x0022a400080011ff */
[----:B--2---:R-:W-:Y:S05]  /*a420*/  @!P0 NANOSLEEP.SYNCS 0x989680 ;  /* 0x009896800000895d */ /* 0x004fea0003900000 */
[----:B------:R-:W2:Y:S02]  /*a430*/  @!P0 SYNCS.PHASECHK.TRANS64 P0, [R2+URZ+0x1d0], R0 ;  /* 0x0001d000020085a7 */ /* 0x000ea400080010ff */
[----:B--2---:R-:W-:Y:S05]  /*a440*/  @!P0 BRA `(.L_x_190) ;  /* 0xfffffffc00f08947 */ /* 0x004fea000383ffff */
[----:B------:R-:W-:Y:S05]  /*a450*/  BRA `(.L_x_191) ;  /* 0xffffff9400c47947 */ /* 0x000fea000383ffff */
.L_x_74:
[----:B------:R-:W-:Y:S07]  /*a460*/  MOV R0, UR7 ;  /* 0x0000000700007c02 */ /* 0x000fee0008000f00 */
.L_x_192:
[----:B-1----:R1:W2:Y:S02]  /*a470*/  SYNCS.PHASECHK.TRANS64.TRYWAIT P0, [R0+URZ], R2 ;  /* 0x00000002000075a7 */ /* 0x0022a400080011ff */
[----:B--2---:R-:W-:Y:S05]  /*a480*/  @!P0 NANOSLEEP.SYNCS 0x989680 ;  /* 0x009896800000895d */ /* 0x004fea0003900000 */
[----:B------:R-:W2:Y:S02]  /*a490*/  @!P0 SYNCS.PHASECHK.TRANS64 P0, [R0+URZ], R2 ;  /* 0x00000002000085a7 */ /* 0x000ea400080010ff */
[----:B--2---:R-:W-:Y:S05]  /*a4a0*/  @!P0 BRA `(.L_x_192) ;  /* 0xfffffffc00f08947 */ /* 0x004fea000383ffff */
[----:B------:R-:W-:Y:S05]  /*a4b0*/  BRA `(.L_x_73) ;  /* 0xffffff9400fc7947 */ /* 0x000fea000383ffff */
.L_x_77:
[----:B------:R-:W-:-:S07]  /*a4c0*/  MOV R0, UR5 ;  /* 0x0000000500007c02 */ /* 0x000fce0008000f00 */
.L_x_193:
[----:B--2---:R2:W3:Y:S02]  /*a4d0*/  SYNCS.PHASECHK.TRANS64.TRYWAIT P0, [R0+URZ], R2 ;  /* 0x00000002000075a7 */ /* 0x0044e400080011ff */
[----:B---3--:R-:W-:Y:S05]  /*a4e0*/  @!P0 NANOSLEEP.SYNCS 0x989680 ;  /* 0x009896800000895d */ /* 0x008fea0003900000 */
[----:B------:R-:W3:Y:S02]  /*a4f0*/  @!P0 SYNCS.PHASECHK.TRANS64 P0, [R0+URZ], R2 ;  /* 0x00000002000085a7 */ /* 0x000ee400080010ff */
[----:B---3--:R-:W-:Y:S05]  /*a500*/  @!P0 BRA `(.L_x_193) ;  /* 0xfffffffc00f08947 */ /* 0x008fea000383ffff */
[----:B------:R-:W-:Y:S05]  /*a510*/  BRA `(.L_x_194) ;  /* 0xffffff9800a07947 */ /* 0x000fea000383ffff */
.L_x_78:
[----:B------:R-:W-:-:S07]  /*a520*/  MOV R0, UR5 ;  /* 0x0000000500007c02 */ /* 0x000fce0008000f00 */
.L_x_195:
[----:B--2---:R2:W3:Y:S02]  /*a530*/  SYNCS.PHASECHK.TRANS64.TRYWAIT P0, [R0+URZ], R3 ;  /* 0x00000003000075a7 */ /* 0x0044e400080011ff */
[----:B---3--:R-:W-:Y:S05]  /*a540*/  @!P0 NANOSLEEP.SYNCS 0x989680 ;  /* 0x009896800000895d */ /* 0x008fea0003900000 */
[----:B------:R-:W3:Y:S02]  /*a550*/  @!P0 SYNCS.PHASECHK.TRANS64 P0, [R0+URZ], R3 ;  /* 0x00000003000085a7 */ /* 0x000ee400080010ff */
[----:B---3--:R-:W-:Y:S05]  /*a560*/  @!P0 BRA `(.L_x_195) ;  /* 0xfffffffc00f08947 */ /* 0x008fea000383ffff */
[----:B------:R-:W-:Y:S05]  /*a570*/  BRA `(.L_x_196) ;  /* 0xffffff9800ac7947 */ /* 0x000fea000383ffff */
.L_x_79:
[----:B------:R-:W-:-:S07]  /*a580*/  MOV R0, UR5 ;  /* 0x0000000500007c02 */ /* 0x000fce0008000f00 */
.L_x_197:
[----:B--2---:R2:W3:Y:S02]  /*a590*/  SYNCS.PHASECHK.TRANS64.TRYWAIT P0, [R0+URZ], R3 ;  /* 0x00000003000075a7 */ /* 0x0044e400080011ff */
[----:B---3--:R-:W-:Y:S05]  /*a5a0*/  @!P0 NANOSLEEP.SYNCS 0x989680 ;  /* 0x009896800000895d */ /* 0x008fea0003900000 */
[----:B------:R-:W3:Y:S02]  /*a5b0*/  @!P0 SYNCS.PHASECHK.TRANS64 P0, [R0+URZ], R3 ;  /* 0x00000003000085a7 */ /* 0x000ee400080010ff */
[----:B---3--:R-:W-:Y:S05]  /*a5c0*/  @!P0 BRA `(.L_x_197) ;  /* 0xfffffffc00f08947 */ /* 0x008fea000383ffff */
[----:B------:R-:W-:Y:S05]  /*a5d0*/  BRA `(.L_x_198) ;  /* 0xffffff9800b87947 */ /* 0x000fea000383ffff */
.L_x_80:
[----:B--2---:R-:W-:-:S07]  /*a5e0*/  MOV R0, UR7 ;  /* 0x0000000700007c02 */ /* 0x004fce0008000f00 */
.L_x_199:
[----:B--2---:R2:W3:Y:S02]  /*a5f0*/  SYNCS.PHASECHK.TRANS64.TRYWAIT P0, [R0+URZ], R2 ;  /* 0x00000002000075a7 */ /* 0x0044e400080011ff */
[----:B---3--:R-:W-:Y:S05]  /*a600*/  @!P0 NANOSLEEP.SYNCS 0x989680 ;  /* 0x009896800000895d */ /* 0x008fea0003900000 */
[----:B------:R-:W3:Y:S02]  /*a610*/  @!P0 SYNCS.PHASECHK.TRANS64 P0, [R0+URZ], R2 ;  /* 0x00000002000085a7 */ /* 0x000ee400080010ff */
[----:B---3--:R-:W-:Y:S05]  /*a620*/  @!P0 BRA `(.L_x_199) ;  /* 0xfffffffc00f08947 */ /* 0x008fea000383ffff */
[----:B------:R-:W-:Y:S05]  /*a630*/  BRA `(.L_x_200) ;  /* 0xffffff9800c47947 */ /* 0x000fea000383ffff */
.L_x_85:
[----:B--2---:R2:W3:Y:S02]  /*a640*/  SYNCS.PHASECHK.TRANS64.TRYWAIT P0, [R0+URZ+0x190], R2 ;  /* 0x00019002000075a7 */ /* 0x0044e400080011ff */
[----:B---3--:R-:W-:Y:S05]  /*a650*/  @!P0 NANOSLEEP.SYNCS 0x989680 ;  /* 0x009896800000895d */ /* 0x008fea0003900000 */
[----:B------:R-:W3:Y:S02]  /*a660*/  @!P0 SYNCS.PHASECHK.TRANS64 P0, [R0+URZ+0x190], R2 ;  /* 0x00019002000085a7 */ /* 0x000ee400080010ff */
[----:B---3--:R-:W-:Y:S05]  /*a670*/  @!P0 BRA `(.L_x_85) ;  /* 0xfffffffc00f08947 */ /* 0x008fea000383ffff */
[----:B------:R-:W-:Y:S05]  /*a680*/  BRA `(.L_x_201) ;  /* 0xffffff9c00d07947 */ /* 0x000fea000383ffff */
.L_x_88:
[----:B------:R-:W-:Y:S07]  /*a690*/  MOV R0, UR7 ;  /* 0x0000000700007c02 */ /* 0x000fee0008000f00 */
.L_x_202:
[----:B--2---:R2:W3:Y:S02]  /*a6a0*/  SYNCS.PHASECHK.TRANS64.TRYWAIT P0, [R0+URZ+0x188], R2 ;  /* 0x00018802000075a7 */ /* 0x0044e400080011ff */
[----:B---3--:R-:W-:Y:S05]  /*a6b0*/  @!P0 NANOSLEEP.SYNCS 0x989680 ;  /* 0x009896800000895d */ /* 0x008fea0003900000 */
[----:B------:R-:W3:Y:S02]  /*a6c0*/  @!P0 SYNCS.PHASECHK.TRANS64 P0, [R0+URZ+0x188], R2 ;  /* 0x00018802000085a7 */ /* 0x000ee400080010ff */
[----:B---3--:R-:W-:Y:S05]  /*a6d0*/  @!P0 BRA `(.L_x_202) ;  /* 0xfffffffc00f08947 */ /* 0x008fea000383ffff */
[----:B------:R-:W-:Y:S05]  /*a6e0*/  BRA `(.L_x_87) ;  /* 0xffffffa000b07947 */ /* 0x000fea000383ffff */
.L_x_91:
[----:B------:R-:W-:Y:S07]  /*a6f0*/  MOV R0, UR7 ;  /* 0x0000000700007c02 */ /* 0x000fee0008000f00 */
.L_x_203:
[----:B-1----:R1:W2:Y:S02]  /*a700*/  SYNCS.PHASECHK.TRANS64.TRYWAIT P0, [R0+URZ+0x160], R14 ;  /* 0x0001600e000075a7 */ /* 0x0022a400080011ff */
[----:B--2---:R-:W-:Y:S05]  /*a710*/  @!P0 NANOSLEEP.SYNCS 0x989680 ;  /* 0x009896800000895d */ /* 0x004fea0003900000 */
[----:B------:R-:W2:Y:S02]  /*a720*/  @!P0 SYNCS.PHASECHK.TRANS64 P0, [R0+URZ+0x160], R14 ;  /* 0x0001600e000085a7 */ /* 0x000ea400080010ff */
[----:B--2---:R-:W-:Y:S05]  /*a730*/  @!P0 BRA `(.L_x_203) ;  /* 0xfffffffc00f08947 */ /* 0x004fea000383ffff */
[----:B------:R-:W-:Y:S05]  /*a740*/  BRA `(.L_x_204) ;  /* 0xffffffa400287947 */ /* 0x000fea000383ffff */
.L_x_92:
[----:B------:R-:W-:Y:S07]  /*a750*/  MOV R0, UR7 ;  /* 0x0000000700007c02 */ /* 0x000fee0008000f00 */
.L_x_205:
[----:B-1----:R1:W2:Y:S02]  /*a760*/  SYNCS.PHASECHK.TRANS64.TRYWAIT P0, [R0+URZ+0x168], R14 ;  /* 0x0001680e000075a7 */ /* 0x0022a400080011ff */
[----:B--2---:R-:W-:Y:S05]  /*a770*/  @!P0 NANOSLEEP.SYNCS 0x989680 ;  /* 0x009896800000895d */ /* 0x004fea0003900000 */
[----:B------:R-:W2:Y:S02]  /*a780*/  @!P0 SYNCS.PHASECHK.TRANS64 P0, [R0+URZ+0x168], R14 ;  /* 0x0001680e000085a7 */ /* 0x000ea400080010ff */
[----:B--2---:R-:W-:Y:S05]  /*a790*/  @!P0 BRA `(.L_x_205) ;  /* 0xfffffffc00f08947 */ /* 0x004fea000383ffff */
[----:B------:R-:W-:Y:S05]  /*a7a0*/  BRA `(.L_x_206) ;  /* 0xffffffa400607947 */ /* 0x000fea000383ffff */
.L_x_93:
[----:B------:R-:W-:Y:S07]  /*a7b0*/  MOV R0, UR7 ;  /* 0x0000000700007c02 */ /* 0x000fee0008000f00 */
.L_x_207:
[----:B-1----:R1:W2:Y:S02]  /*a7c0*/  SYNCS.PHASECHK.TRANS64.TRYWAIT P0, [R0+URZ+0x170], R14 ;  /* 0x0001700e000075a7 */ /* 0x0022a400080011ff */
[----:B--2---:R-:W-:Y:S05]  /*a7d0*/  @!P0 NANOSLEEP.SYNCS 0x989680 ;  /* 0x009896800000895d */ /* 0x004fea0003900000 */
[----:B------:R-:W2:Y:S02]  /*a7e0*/  @!P0 SYNCS.PHASECHK.TRANS64 P0, [R0+URZ+0x170], R14 ;  /* 0x0001700e000085a7 */ /* 0x000ea400080010ff */
[----:B--2---:R-:W-:Y:S05]  /*a7f0*/  @!P0 BRA `(.L_x_207) ;  /* 0xfffffffc00f08947 */ /* 0x004fea000383ffff */
[----:B------:R-:W-:Y:S05]  /*a800*/  BRA `(.L_x_208) ;  /* 0xffffffa400a47947 */ /* 0x000fea000383ffff */
.L_x_94:
[----:B------:R-:W-:Y:S07]  /*a810*/  MOV R0, UR7 ;  /* 0x0000000700007c02 */ /* 0x000fee0008000f00 */
.L_x_209:
[----:B-1----:R1:W2:Y:S02]  /*a820*/  SYNCS.PHASECHK.TRANS64.TRYWAIT P0, [R0+URZ+0x178], R14 ;  /* 0x0001780e000075a7 */ /* 0x0022a400080011ff */
[----:B--2---:R-:W-:Y:S05]  /*a830*/  @!P0 NANOSLEEP.SYNCS 0x989680 ;  /* 0x009896800000895d */ /* 0x004fea0003900000 */
[----:B------:R-:W2:Y:S02]  /*a840*/  @!P0 SYNCS.PHASECHK.TRANS64 P0, [R0+URZ+0x178], R14 ;  /* 0x0001780e000085a7 */ /* 0x000ea400080010ff */
[----:B--2---:R-:W-:Y:S05]  /*a850*/  @!P0 BRA `(.L_x_209) ;  /* 0xfffffffc00f08947 */ /* 0x004fea000383ffff */
[----:B------:R-:W-:Y:S05]  /*a860*/  BRA `(.L_x_210) ;  /* 0xffffffa800287947 */ /* 0x000fea000383ffff */
.L_x_96:
[----:B------:R-:W-:-:S07]  /*a870*/  MOV R0, UR7 ;  /* 0x0000000700007c02 */ /* 0x000fce0008000f00 */
.L_x_211:
[----:B-1----:R1:W3:Y:S02]  /*a880*/  SYNCS.PHASECHK.TRANS64.TRYWAIT P0, [R0+URZ+0x160], R2 ;  /* 0x00016002000075a7 */ /* 0x0022e400080011ff */
[----:B---3--:R-:W-:Y:S05]  /*a890*/  @!P0 NANOSLEEP.SYNCS 0x989680 ;  /* 0x009896800000895d */ /* 0x008fea0003900000 */
[----:B------:R-:W3:Y:S02]  /*a8a0*/  @!P0 SYNCS.PHASECHK.TRANS64 P0, [R0+URZ+0x160], R2 ;  /* 0x00016002000085a7 */ /* 0x000ee400080010ff */
[----:B---3--:R-:W-:Y:S05]  /*a8b0*/  @!P0 BRA `(.L_x_211) ;  /* 0xfffffffc00f08947 */ /* 0x008fea000383ffff */
[----:B------:R-:W-:Y:S05]  /*a8c0*/  BRA `(.L_x_212) ;  /* 0xffffffa800987947 */ /* 0x000fea000383ffff */
.L_x_97:
[----:B-1----:R-:W-:-:S07]  /*a8d0*/  MOV R0, UR7 ;  /* 0x0000000700007c02 */ /* 0x002fce0008000f00 */
.L_x_213:
[----:B-1----:R1:W3:Y:S02]  /*a8e0*/  SYNCS.PHASECHK.TRANS64.TRYWAIT P0, [R0+URZ+0x168], R2 ;  /* 0x00016802000075a7 */ /* 0x0022e400080011ff */
[----:B---3--:R-:W-:Y:S05]  /*a8f0*/  @!P0 NANOSLEEP.SYNCS 0x989680 ;  /* 0x009896800000895d */ /* 0x008fea0003900000 */
[----:B------:R-:W3:Y:S02]  /*a900*/  @!P0 SYNCS.PHASECHK.TRANS64 P0, [R0+URZ+0x168], R2 ;  /* 0x00016802000085a7 */ /* 0x000ee400080010ff */
[----:B---3--:R-:W-:Y:S05]  /*a910*/  @!P0 BRA `(.L_x_213) ;  /* 0xfffffffc00f08947 */ /* 0x008fea000383ffff */
[----:B------:R-:W-:Y:S05]  /*a920*/  BRA `(.L_x_214) ;  /* 0xffffffa800887947 */ /* 0x000fea000383ffff */
.L_x_98:
[----:B-1----:R-:W-:-:S07]  /*a930*/  MOV R0, UR7 ;  /* 0x0000000700007c02 */ /* 0x002fce0008000f00 */
.L_x_215:
[----:B-1----:R1:W3:Y:S02]  /*a940*/  SYNCS.PHASECHK.TRANS64.TRYWAIT P0, [R0+URZ+0x170], R2 ;  /* 0x00017002000075a7 */ /* 0x0022e400080011ff */
[----:B---3--:R-:W-:Y:S05]  /*a950*/  @!P0 NANOSLEEP.SYNCS 0x989680 ;  /* 0x009896800000895d */ /* 0x008fea0003900000 */
[----:B------:R-:W3:Y:S02]  /*a960*/  @!P0 SYNCS.PHASECHK.TRANS64 P0, [R0+URZ+0x170], R2 ;  /* 0x00017002000085a7 */ /* 0x000ee400080010ff */
[----:B---3--:R-:W-:Y:S05]  /*a970*/  @!P0 BRA `(.L_x_215) ;  /* 0xfffffffc00f08947 */ /* 0x008fea000383ffff */
[----:B------:R-:W-:Y:S05]  /*a980*/  BRA `(.L_x_216) ;  /* 0xffffffa800787947 */ /* 0x000fea000383ffff */
.L_x_100:
[----:B--2---:R2:W4:Y:S02]  /*a990*/  SYNCS.PHASECHK.TRANS64.TRYWAIT P0, [R0+URZ+0x190], R2 ;  /* 0x00019002000075a7 */ /* 0x00452400080011ff */
[----:B----4-:R-:W-:Y:S05]  /*a9a0*/  @!P0 NANOSLEEP.SYNCS 0x989680 ;  /* 0x009896800000895d */ /* 0x010fea0003900000 */
[----:B------:R-:W4:Y:S02]  /*a9b0*/  @!P0 SYNCS.PHASECHK.TRANS64 P0, [R0+URZ+0x190], R2 ;  /* 0x00019002000085a7 */ /* 0x000f2400080010ff */
[----:B----4-:R-:W-:Y:S05]  /*a9c0*/  @!P0 BRA `(.L_x_100) ;  /* 0xfffffffc00f08947 */ /* 0x010fea000383ffff */
[----:B------:R-:W-:Y:S05]  /*a9d0*/  BRA `(.L_x_217) ;  /* 0xffffffac00447947 */ /* 0x000fea000383ffff */
.L_x_111:
[----:B-1----:R1:W3:Y:S02]  /*a9e0*/  SYNCS.PHASECHK.TRANS64.TRYWAIT P1, [R2+URZ+0x140], R0 ;  /* 0x00014000020075a7 */ /* 0x0022e400080211ff */
[----:B---3--:R-:W-:Y:S05]  /*a9f0*/  @!P1 NANOSLEEP.SYNCS 0x989680 ;  /* 0x009896800000995d */ /* 0x008fea0003900000 */
[----:B------:R-:W3:Y:S02]  /*aa00*/  @!P1 SYNCS.PHASECHK.TRANS64 P1, [R2+URZ+0x140], R0 ;  /* 0x00014000020095a7 */ /* 0x000ee400080210ff */
[----:B---3--:R-:W-:Y:S05]  /*aa10*/  @!P1 BRA `(.L_x_111) ;  /* 0xfffffffc00f09947 */ /* 0x008fea000383ffff */
[----:B------:R-:W-:Y:S05]  /*aa20*/  BRA `(.L_x_110) ;  /* 0xffffffb8005c7947 */ /* 0x000fea000383ffff */
.L_x_113:
[----:B-1----:R1:W2:Y:S02]  /*aa30*/  SYNCS.PHASECHK.TRANS64.TRYWAIT P0, [R113+URZ+0x1b0], R3 ;  /* 0x0001b003710075a7 */ /* 0x0022a400080011ff */
[----:B--2---:R-:W-:Y:S05]  /*aa40*/  @!P0 NANOSLEEP.SYNCS 0x989680 ;  /* 0x009896800000895d */ /* 0x004fea0003900000 */
[----:B------:R-:W2:Y:S02]  /*aa50*/  @!P0 SYNCS.PHASECHK.TRANS64 P0, [R113+URZ+0x1b0], R3 ;  /* 0x0001b003710085a7 */ /* 0x000ea400080010ff */
[----:B--2---:R-:W-:Y:S05]  /*aa60*/  @!P0 BRA `(.L_x_113) ;  /* 0xfffffffc00f08947 */ /* 0x004fea000383ffff */
[----:B------:R-:W-:Y:S05]  /*aa70*/  BRA `(.L_x_112) ;  /* 0xffffffb800b07947 */ /* 0x000fea000383ffff */
.L_x_121:
[----:B--2---:R2:W3:Y:S02]  /*aa80*/  SYNCS.PHASECHK.TRANS64.TRYWAIT P0, [R0+URZ+0x140], R3 ;  /* 0x00014003000075a7 */ /* 0x0044e400080011ff */
[----:B---3--:R-:W-:Y:S05]  /*aa90*/  @!P0 NANOSLEEP.SYNCS 0x989680 ;  /* 0x009896800000895d */ /* 0x008fea0003900000 */
[----:B------:R-:W3:Y:S02]  /*aaa0*/  @!P0 SYNCS.PHASECHK.TRANS64 P0, [R0+URZ+0x140], R3 ;  /* 0x00014003000085a7 */ /* 0x000ee400080010ff */
[----:B---3--:R-:W-:Y:S05]  /*aab0*/  @!P0 BRA `(.L_x_121) ;  /* 0xfffffffc00f08947 */ /* 0x008fea000383ffff */
[----:B------:R-:W-:Y:S05]  /*aac0*/  BRA `(.L_x_120) ;  /* 0xffffffc400a07947 */ /* 0x000fea000383ffff */
.L_x_129:
[----:B--2---:R2:W3:Y:S02]  /*aad0*/  SYNCS.PHASECHK.TRANS64.TRYWAIT P0, [R0+URZ+0x140], R4 ;  /* 0x00014004000075a7 */ /* 0x0044e400080011ff */
[----:B---3--:R-:W-:Y:S05]  /*aae0*/  @!P0 NANOSLEEP.SYNCS 0x989680 ;  /* 0x009896800000895d */ /* 0x008fea0003900000 */
[----:B------:R-:W3:Y:S02]  /*aaf0*/  @!P0 SYNCS.PHASECHK.TRANS64 P0, [R0+URZ+0x140], R4 ;  /* 0x00014004000085a7 */ /* 0x000ee400080010ff */
[----:B---3--:R-:W-:Y:S05]  /*ab00*/  @!P0 BRA `(.L_x_129) ;  /* 0xfffffffc00f08947 */ /* 0x008fea000383ffff */
[----:B------:R-:W-:Y:S05]  /*ab10*/  BRA `(.L_x_128) ;  /* 0xffffffd000e47947 */ /* 0x000fea000383ffff */
.L_x_137:
[----:B--2---:R2:W3:Y:S02]  /*ab20*/  SYNCS.PHASECHK.TRANS64.TRYWAIT P0, [R0+URZ+0x140], R4 ;  /* 0x00014004000075a7 */ /* 0x0044e400080011ff */
[----:B---3--:R-:W-:Y:S05]  /*ab30*/  @!P0 NANOSLEEP.SYNCS 0x989680 ;  /* 0x009896800000895d */ /* 0x008fea0003900000 */
[----:B------:R-:W3:Y:S02]  /*ab40*/  @!P0 SYNCS.PHASECHK.TRANS64 P0, [R0+URZ+0x140], R4 ;  /* 0x00014004000085a7 */ /* 0x000ee400080010ff */
[----:B---3--:R-:W-:Y:S05]  /*ab50*/  @!P0 BRA `(.L_x_137) ;  /* 0xfffffffc00f08947 */ /* 0x008fea000383ffff */
[----:B------:R-:W-:Y:S05]  /*ab60*/  BRA `(.L_x_136) ;  /* 0xffffffe000347947 */ /* 0x000fea000383ffff */
        .weak           $__internal_0_$__cuda_sm10x_tcgen05_guardrail_trap_col_being_dealloced_not_returned_by_alloc
        .type           $__internal_0_$__cuda_sm10x_tcgen05_guardrail_trap_col_being_dealloced_not_returned_by_alloc,@function
        .size           $__internal_0_$__cuda_sm10x_tcgen05_guardrail_trap_col_being_dealloced_not_returned_by_alloc,($__internal_1_$__cuda_sm10x_tcgen05_guardrail_trap_phase_invalid_during_alloc - $__internal_0_$__cuda_sm10x_tcgen05_guardrail_trap_col_being_dealloced_not_returned_by_alloc)
$__internal_0_$__cuda_sm10x_tcgen05_guardrail_trap_col_being_dealloced_not_returned_by_alloc:
[----:B------:R-:W-:Y:S05]  /*ab70*/  BPT.TRAP 0x1 ;  /* 0x000000040000795c */ /* 0x000fea0000300000 */
[----:B------:R-:W-:-:S04]  /*ab80*/  HFMA2 R3, -RZ, RZ, 0, 0 ;  /* 0x00000000ff037431 */ /* 0x000fc800000001ff */
[----:B------:R-:W-:Y:S05]  /*ab90*/  RET.REL.NODEC R2 `(_ZN7cutlass13device_kernelINS_4gemm6kernel13GemmUniversalIN4cute5tupleIJiiiiEEENS1_10collective13CollectiveMmaINS1_35MainloopSm100TmaUmmaWarpSpecializedILi20ELi2ELi4ENS5_IJNS4_1CILi1EEESB_SB_EEEEENS5_IJNSA_ILi64EEENSA_ILi256EEENSA_ILi32EEEEEENS_12float_e5m2_tENS5_IJSB_llEEESI_NS5_IJlSB_lEEENS4_8TiledMMAINS4_8MMA_AtomIJNS4_10MMA_TraitsINS4_19SM100_MMA_F8F6F4_SSEJSI_SI_fSE_SF_NS4_17integral_constantINS4_4UMMA5MajorELSR_1EEENSP_ISR_LSR_0EEENSP_INSQ_7ScaleInELSU_0EEESV_EEEEEENS4_6LayoutISC_NS5_IJNSA_ILi0EEESZ_SZ_EEEEENS5_IJNS4_10UnderscoreES12_S12_EEEEENS4_13SM90_TMA_LOADENS4_14ComposedLayoutINS4_7SwizzleILi2ELi4ELi3EEENS4_18smem_ptr_flag_bitsILi8EEENSY_INS5_IJSE_NSA_ILi8EEEEEENS5_IJSB_SE_EEEEEEEvNS4_8identityES15_NS16_INS17_ILi1ELi4ELi3EEES1A_NSY_INS5_IJS1B_SG_EEENS5_IJSG_SB_EEEEEEEvS1G_EENS_8epilogue10collective18CollectiveEpilogueINS1N_23Sm100TmaWarpSpecializedILi4ELi2ELi32ELb0ELb0EEEJSH_NS5_IJNSY_ISE_SB_EES1S_EEESI_SK_SI_SK_NS1N_6fusion15FusionCallbacksIS1R_NS1U_17LinearCombinationISI_fSI_fLNS_15FloatRoundStyleE2EEESH_S1T_JEEENS4_5SM1004TMEM4LOAD26SM100_TMEM_LOAD_16dp32b32xES15_NS16_IS18_S1A_NSY_INS5_IJS1B_SE_EEENS5_IJSE_SB_EEEEEEENS4_39AutoVectorizingCopyWithAssumedAlignmentILi128EEENS4_14SM90_TMA_STOREES27_S29_S29_EEEvvEEEEvNT_6ParamsE) ;  /* 0xffffff5402187950 */ /* 0x000fea0003c3ffff */
        .weak           $__internal_1_$__cuda_sm10x_tcgen05_guardrail_trap_phase_invalid_during_alloc
        .type           $__internal_1_$__cuda_sm10x_tcgen05_guardrail_trap_phase_invalid_during_alloc,@function
        .size           $__internal_1_$__cuda_sm10x_tcgen05_guardrail_trap_phase_invalid_during_alloc,($__internal_2_$__cuda_sm10x_tcgen05_guardrail_trap_unallocated_columns_being_dealloced - $__internal_1_$__cuda_sm10x_tcgen05_guardrail_trap_phase_invalid_during_alloc)
$__internal_1_$__cuda_sm10x_tcgen05_guardrail_trap_phase_invalid_during_alloc:
[----:B------:R-:W-:Y:S05]  /*aba0*/  BPT.TRAP 0x1 ;  /* 0x000000040000795c */ /* 0x000fea0000300000 */
[----:B------:R-:W-:-:S04]  /*abb0*/  MOV R3, 0x0 ;  /* 0x0000000000037802 */ /* 0x000fc80000000f00 */
[----:B------:R-:W-:Y:S05]  /*abc0*/  RET.REL.NODEC R2 `(_ZN7cutlass13device_kernelINS_4gemm6kernel13GemmUniversalIN4cute5tupleIJiiiiEEENS1_10collective13CollectiveMmaINS1_35MainloopSm100TmaUmmaWarpSpecializedILi20ELi2ELi4ENS5_IJNS4_1CILi1EEESB_SB_EEEEENS5_IJNSA_ILi64EEENSA_ILi256EEENSA_ILi32EEEEEENS_12float_e5m2_tENS5_IJSB_llEEESI_NS5_IJlSB_lEEENS4_8TiledMMAINS4_8MMA_AtomIJNS4_10MMA_TraitsINS4_19SM100_MMA_F8F6F4_SSEJSI_SI_fSE_SF_NS4_17integral_constantINS4_4UMMA5MajorELSR_1EEENSP_ISR_LSR_0EEENSP_INSQ_7ScaleInELSU_0EEESV_EEEEEENS4_6LayoutISC_NS5_IJNSA_ILi0EEESZ_SZ_EEEEENS5_IJNS4_10UnderscoreES12_S12_EEEEENS4_13SM90_TMA_LOADENS4_14ComposedLayoutINS4_7SwizzleILi2ELi4ELi3EEENS4_18smem_ptr_flag_bitsILi8EEENSY_INS5_IJSE_NSA_ILi8EEEEEENS5_IJSB_SE_EEEEEEEvNS4_8identityES15_NS16_INS17_ILi1ELi4ELi3EEES1A_NSY_INS5_IJS1B_SG_EEENS5_IJSG_SB_EEEEEEEvS1G_EENS_8epilogue10collective18CollectiveEpilogueINS1N_23Sm100TmaWarpSpecializedILi4ELi2ELi32ELb0ELb0EEEJSH_NS5_IJNSY_ISE_SB_EES1S_EEESI_SK_SI_SK_NS1N_6fusion15FusionCallbacksIS1R_NS1U_17LinearCombinationISI_fSI_fLNS_15FloatRoundStyleE2EEESH_S1T_JEEENS4_5SM1004TMEM4LOAD26SM100_TMEM_LOAD_16dp32b32xES15_NS16_IS18_S1A_NSY_INS5_IJS1B_SE_EEENS5_IJSE_SB_EEEEEEENS4_39AutoVectorizingCopyWithAssumedAlignmentILi128EEENS4_14SM90_TMA_STOREES27_S29_S29_EEEvvEEEEvNT_6ParamsE) ;  /* 0xffffff54020c7950 */ /* 0x000fea0003c3ffff */
        .weak           $__internal_2_$__cuda_sm10x_tcgen05_guardrail_trap_unallocated_columns_being_dealloced
        .type           $__internal_2_$__cuda_sm10x_tcgen05_guardrail_trap_unallocated_columns_being_dealloced,@function
        .size           $__internal_2_$__cuda_sm10x_tcgen05_guardrail_trap_unallocated_columns_being_dealloced,(.L_x_219 - $__internal_2_$__cuda_sm10x_tcgen05_guardrail_trap_unallocated_columns_being_dealloced)
$__internal_2_$__cuda_sm10x_tcgen05_guardrail_trap_unallocated_columns_being_dealloced:
[----:B------:R-:W-:Y:S05]  /*abd0*/  BPT.TRAP 0x1 ;  /* 0x000000040000795c */ /* 0x000fea0000300000 */
[----:B------:R-:W-:-:S04]  /*abe0*/  HFMA2 R3, -RZ, RZ, 0, 0 ;  /* 0x00000000ff037431 */ /* 0x000fc800000001ff */
[----:B------:R-:W-:Y:S05]  /*abf0*/  RET.REL.NODEC R2 `(_ZN7cutlass13device_kernelINS_4gemm6kernel13GemmUniversalIN4cute5tupleIJiiiiEEENS1_10collective13CollectiveMmaINS1_35MainloopSm100TmaUmmaWarpSpecializedILi20ELi2ELi4ENS5_IJNS4_1CILi1EEESB_SB_EEEEENS5_IJNSA_ILi64EEENSA_ILi256EEENSA_ILi32EEEEEENS_12float_e5m2_tENS5_IJSB_llEEESI_NS5_IJlSB_lEEENS4_8TiledMMAINS4_8MMA_AtomIJNS4_10MMA_TraitsINS4_19SM100_MMA_F8F6F4_SSEJSI_SI_fSE_SF_NS4_17integral_constantINS4_4UMMA5MajorELSR_1EEENSP_ISR_LSR_0EEENSP_INSQ_7ScaleInELSU_0EEESV_EEEEEENS4_6LayoutISC_NS5_IJNSA_ILi0EEESZ_SZ_EEEEENS5_IJNS4_10UnderscoreES12_S12_EEEEENS4_13SM90_TMA_LOADENS4_14ComposedLayoutINS4_7SwizzleILi2ELi4ELi3EEENS4_18smem_ptr_flag_bitsILi8EEENSY_INS5_IJSE_NSA_ILi8EEEEEENS5_IJSB_SE_EEEEEEEvNS4_8identityES15_NS16_INS17_ILi1ELi4ELi3EEES1A_NSY_INS5_IJS1B_SG_EEENS5_IJSG_SB_EEEEEEEvS1G_EENS_8epilogue10collective18CollectiveEpilogueINS1N_23Sm100TmaWarpSpecializedILi4ELi2ELi32ELb0ELb0EEEJSH_NS5_IJNSY_ISE_SB_EES1S_EEESI_SK_SI_SK_NS1N_6fusion15FusionCallbacksIS1R_NS1U_17LinearCombinationISI_fSI_fLNS_15FloatRoundStyleE2EEESH_S1T_JEEENS4_5SM1004TMEM4LOAD26SM100_TMEM_LOAD_16dp32b32xES15_NS16_IS18_S1A_NSY_INS5_IJS1B_SE_EEENS5_IJSE_SB_EEEEEEENS4_39AutoVectorizingCopyWithAssumedAlignmentILi128EEENS4_14SM90_TMA_STOREES27_S29_S29_EEEvvEEEEvNT_6ParamsE) ;  /* 0xffffff5402007950 */ /* 0x000fea0003c3ffff */
.L_x_218:
[----:B------:R-:W-:-:S00]  /*ac00*/  BRA `(.L_x_218) ;  /* 0xfffffffc00fc7947 */ /* 0x000fc0000383ffff */
[----:B------:R-:W-:-:S00]  /*ac10*/  NOP ;  /* 0x0000000000007918 */ /* 0x000fc00000000000 */
        /* <DEDUP_REMOVED lines=14> */
.L_x_219:


//--------------------- .nv.global.init           --------------------------
	.section	.nv.global.init,"aw",@progbits
.nv.global.init:
	.type		$str$27,@object
	.size		$str$27,($str$28 - $str$27)
$str$27:
        /*0000*/ 	.byte	0x28, 0x61, 0x64, 0x64, 0x72, 0x65, 0x73, 0x73, 0x20, 0x26, 0x20, 0x6d, 0x61, 0x73, 0x6b, 0x29
        /*0010*/ 	.byte	0x20, 0x3d, 0x3d, 0x20, 0x30, 0x00
	.type		$str$28,@object
	.size		$str$28,($str$26 - $str$28)
$str$28:
        /*0016*/ 	.byte	0x2f, 0x74, 0x6d, 0x70, 0x2f, 0x63, 0x75, 0x74, 0x6c, 0x61, 0x73, 0x73, 0x5f, 0x73, 0x77, 0x65
        /*0026*/ 	.byte	0x65, 0x70, 0x5f, 0x73, 0x72, 0x63, 0x2f, 0x69, 0x6e, 0x63, 0x6c, 0x75, 0x64, 0x65, 0x2f, 0x63
        /*0036*/ 	.byte	0x75, 0x74, 0x65, 0x2f, 0x70, 0x6f, 0x69, 0x6e, 0x74, 0x65, 0x72, 0x5f, 0x66, 0x6c, 0x61, 0x67
        /*0046*/ 	.byte	0x67, 0x65, 0x64, 0x2e, 0x68, 0x70, 0x70, 0x00
	.type		$str$26,@object
	.size		$str$26,($str$25 - $str$26)
$str$26:
        /*004e*/ 	.byte	0x2f, 0x74, 0x6d, 0x70, 0x2f, 0x63, 0x75, 0x74, 0x6c, 0x61, 0x73, 0x73, 0x5f, 0x73, 0x77, 0x65
        /*005e*/ 	.byte	0x65, 0x70, 0x5f, 0x73, 0x72, 0x63, 0x2f, 0x69, 0x6e, 0x63, 0x6c, 0x75, 0x64, 0x65, 0x2f, 0x63
        /*006e*/ 	.byte	0x75, 0x74, 0x65, 0x2f, 0x61, 0x74, 0x6f, 0x6d, 0x2f, 0x63, 0x6f, 0x70, 0x79, 0x5f, 0x74, 0x72
        /*007e*/ 	.byte	0x61, 0x69, 0x74, 0x73, 0x5f, 0x73, 0x6d, 0x31, 0x30, 0x30, 0x2e, 0x68, 0x70, 0x70, 0x00
	.type		$str$25,@object
	.size		$str$25,(__unnamed_1 - $str$25)
$str$25:
        /*008d*/ 	.byte	0x28, 0x28, 0x75, 0x69, 0x6e, 0x74, 0x33, 0x32, 0x5f, 0x74, 0x28, 0x74, 0x68, 0x72, 0x65, 0x61
        /*009d*/ 	.byte	0x64, 0x49, 0x64, 0x78, 0x2e, 0x78, 0x29, 0x20, 0x2f, 0x20, 0x33, 0x32, 0x29, 0x20, 0x25, 0x20
        /*00ad*/ 	.byte	0x34, 0x29, 0x20, 0x3d, 0x3d, 0x20, 0x28, 0x28, 0x28, 0x74, 0x6d, 0x65, 0x6d, 0x5f, 0x61, 0x64
        /*00bd*/ 	.byte	0x64, 0x72, 0x20, 0x3e, 0x3e, 0x20, 0x31, 0x36, 0x29, 0x20, 0x2f, 0x20, 0x33, 0x32, 0x29, 0x20
        /*00cd*/ 	.byte	0x25, 0x20, 0x34, 0x29, 0x00
	.type		__unnamed_1,@object
	.size		__unnamed_1,(__unnamed_2 - __unnamed_1)
__unnamed_1:
        /*00d2*/ 	.byte	0x61, 0x75, 0x74, 0x6f, 0x20, 0x63, 0x75, 0x74, 0x65, 0x3a, 0x3a, 0x61, 0x73, 0x5f, 0x70, 0x6f
        /* <DEDUP_REMOVED lines=24> */
        /*0262*/ 	.byte	0x3c, 0x34, 0x30, 0x39, 0x36, 0x3e, 0x3e, 0x3e, 0x3e, 0x5d, 0x00
	.type		__unnamed_2,@object
	.size		__unnamed_2,(__unnamed_3 - __unnamed_2)
__unnamed_2:
        /* <DEDUP_REMOVED lines=26> */
	.type		__unnamed_3,@object
	.size		__unnamed_3,(.L_3 - __unnamed_3)
__unnamed_3:
        /* <DEDUP_REMOVED lines=40> */
        /*0688*/ 	.byte	0x74, 0x65, 0x3a, 0x3a, 0x43, 0x3c, 0x30, 0x3e, 0x3e, 0x3e, 0x3e, 0x5d, 0x00
.L_3:


//--------------------- .nv.shared._ZN7cutlass13device_kernelINS_4gemm6kernel13GemmUniversalIN4cute5tupleIJiiiiEEENS1_10collective13CollectiveMmaINS1_35MainloopSm100TmaUmmaWarpSpecializedILi20ELi2ELi4ENS5_IJNS4_1CILi1EEESB_SB_EEEEENS5_IJNSA_ILi64EEENSA_ILi256EEENSA_ILi32EEEEEENS_12float_e5m2_tENS5_IJSB_llEEESI_NS5_IJlSB_lEEENS4_8TiledMMAINS4_8MMA_AtomIJNS4_10MMA_TraitsINS4_19SM100_MMA_F8F6F4_SSEJSI_SI_fSE_SF_NS4_17integral_constantINS4_4UMMA5MajorELSR_1EEENSP_ISR_LSR_0EEENSP_INSQ_7ScaleInELSU_0EEESV_EEEEEENS4_6LayoutISC_NS5_IJNSA_ILi0EEESZ_SZ_EEEEENS5_IJNS4_10UnderscoreES12_S12_EEEEENS4_13SM90_TMA_LOADENS4_14ComposedLayoutINS4_7SwizzleILi2ELi4ELi3EEENS4_18smem_ptr_flag_bitsILi8EEENSY_INS5_IJSE_NSA_ILi8EEEEEENS5_IJSB_SE_EEEEEEEvNS4_8identityES15_NS16_INS17_ILi1ELi4ELi3EEES1A_NSY_INS5_IJS1B_SG_EEENS5_IJSG_SB_EEEEEEEvS1G_EENS_8epilogue10collective18CollectiveEpilogueINS1N_23Sm100TmaWarpSpecializedILi4ELi2ELi32ELb0ELb0EEEJSH_NS5_IJNSY_ISE_SB_EES1S_EEESI_SK_SI_SK_NS1N_6fusion15FusionCallbacksIS1R_NS1U_17LinearCombinationISI_fSI_fLNS_15FloatRoundStyleE2EEESH_S1T_JEEENS4_5SM1004TMEM4LOAD26SM100_TMEM_LOAD_16dp32b32xES15_NS16_IS18_S1A_NSY_INS5_IJS1B_SE_EEENS5_IJSE_SB_EEEEEEENS4_39AutoVectorizingCopyWithAssumedAlignmentILi128EEENS4_14SM90_TMA_STOREES27_S29_S29_EEEvvEEEEvNT_6ParamsE --------------------------
	.section	.nv.shared._ZN7cutlass13device_kernelINS_4gemm6kernel13GemmUniversalIN4cute5tupleIJiiiiEEENS1_10collective13CollectiveMmaINS1_35MainloopSm100TmaUmmaWarpSpecializedILi20ELi2ELi4ENS5_IJNS4_1CILi1EEESB_SB_EEEEENS5_IJNSA_ILi64EEENSA_ILi256EEENSA_ILi32EEEEEENS_12float_e5m2_tENS5_IJSB_llEEESI_NS5_IJlSB_lEEENS4_8TiledMMAINS4_8MMA_AtomIJNS4_10MMA_TraitsINS4_19SM100_MMA_F8F6F4_SSEJSI_SI_fSE_SF_NS4_17integral_constantINS4_4UMMA5MajorELSR_1EEENSP_ISR_LSR_0EEENSP_INSQ_7ScaleInELSU_0EEESV_EEEEEENS4_6LayoutISC_NS5_IJNSA_ILi0EEESZ_SZ_EEEEENS5_IJNS4_10UnderscoreES12_S12_EEEEENS4_13SM90_TMA_LOADENS4_14ComposedLayoutINS4_7SwizzleILi2ELi4ELi3EEENS4_18smem_ptr_flag_bitsILi8EEENSY_INS5_IJSE_NSA_ILi8EEEEEENS5_IJSB_SE_EEEEEEEvNS4_8identityES15_NS16_INS17_ILi1ELi4ELi3EEES1A_NSY_INS5_IJS1B_SG_EEENS5_IJSG_SB_EEEEEEEvS1G_EENS_8epilogue10collective18CollectiveEpilogueINS1N_23Sm100TmaWarpSpecializedILi4ELi2ELi32ELb0ELb0EEEJSH_NS5_IJNSY_ISE_SB_EES1S_EEESI_SK_SI_SK_NS1N_6fusion15FusionCallbacksIS1R_NS1U_17LinearCombinationISI_fSI_fLNS_15FloatRoundStyleE2EEESH_S1T_JEEENS4_5SM1004TMEM4LOAD26SM100_TMEM_LOAD_16dp32b32xES15_NS16_IS18_S1A_NSY_INS5_IJS1B_SE_EEENS5_IJSE_SB_EEEEEEENS4_39AutoVectorizingCopyWithAssumedAlignmentILi128EEENS4_14SM90_TMA_STOREES27_S29_S29_EEEvvEEEEvNT_6ParamsE,"aw",@nobits
	.sectionflags	@""
	.align	16
	.zero		1024


//--------------------- .nv.shared.reserved.0     --------------------------
	.section	.nv.shared.reserved.0,"aw",@nobits
	.weak		__nv_reservedSMEM_offset_0_alias
	.size		__nv_reservedSMEM_offset_0_alias, 0, 64
	.other		__nv_reservedSMEM_offset_0_alias,@"STO_CUDA_RESERVED_SHARED STV_DEFAULT"
__nv_reservedSMEM_offset_0_alias:
	.zero		0
.nv.shared.reserved.0:
	.zero		64
	.weak		__nv_reservedSMEM_tcgen05_partition
	.type		__nv_reservedSMEM_tcgen05_partition,@object
	.size		__nv_reservedSMEM_tcgen05_partition,(.L_0 - __nv_reservedSMEM_tcgen05_partition)
__nv_reservedSMEM_tcgen05_partition:
	.zero		32
.L_0:


//--------------------- .nv.global                --------------------------
	.section	.nv.global,"aw",@nobits
.nv.global:
	.type		_ZN40_INTERNAL_c1a2dbbc_4_k_cu_694a5a14_315644cute1_E,@object
	.size		_ZN40_INTERNAL_c1a2dbbc_4_k_cu_694a5a14_315644cute1_E,(_ZN40_INTERNAL_c1a2dbbc_4_k_cu_694a5a14_315644cuda3std3__45__cpo6cbeginE - _ZN40_INTERNAL_c1a2dbbc_4_k_cu_694a5a14_315644cute1_E)
_ZN40_INTERNAL_c1a2dbbc_4_k_cu_694a5a14_315644cute1_E:
	.zero		1
	.type		_ZN40_INTERNAL_c1a2dbbc_4_k_cu_694a5a14_315644cuda3std3__45__cpo6cbeginE,@object
	.size		_ZN40_INTERNAL_c1a2dbbc_4_k_cu_694a5a14_315644cuda3std3__45__cpo6cbeginE,(_ZN40_INTERNAL_c1a2dbbc_4_k_cu_694a5a14_315644cuda3std3__48in_placeE - _ZN40_INTERNAL_c1a2dbbc_4_k_cu_694a5a14_315644cuda3std3__45__cpo6cbeginE)
_ZN40_INTERNAL_c1a2dbbc_4_k_cu_694a5a14_315644cuda3std3__45__cpo6cbeginE:
	.zero		1
	.type		_ZN40_INTERNAL_c1a2dbbc_4_k_cu_694a5a14_315644cuda3std3__48in_placeE,@object
	.size		_ZN40_INTERNAL_c1a2dbbc_4_k_cu_694a5a14_315644cuda3std3__48in_placeE,(_ZN40_INTERNAL_c1a2dbbc_4_k_cu_694a5a14_315644cuda3std6ranges3__45__cpo9iter_moveE - _ZN40_INTERNAL_c1a2dbbc_4_k_cu_694a5a14_315644cuda3std3__48in_placeE)
_ZN40_INTERNAL_c1a2dbbc_4_k_cu_694a5a14_315644cuda3std3__48in_placeE:
	.zero		1
	.type		_ZN40_INTERNAL_c1a2dbbc_4_k_cu_694a5a14_315644cuda3std6ranges3__45__cpo9iter_moveE,@object
	.size		_ZN40_INTERNAL_c1a2dbbc_4_k_cu_694a5a14_315644cuda3std6ranges3__45__cpo9iter_moveE,(_ZN40_INTERNAL_c1a2dbbc_4_k_cu_694a5a14_315644cuda3std3__45__cpo5beginE - _ZN40_INTERNAL_c1a2dbbc_4_k_cu_694a5a14_315644cuda3std6ranges3__45__cpo9iter_moveE)
_ZN40_INTERNAL_c1a2dbbc_4_k_cu_694a5a14_315644cuda3std6ranges3__45__cpo9iter_moveE:
	.zero		1
	.type		_ZN40_INTERNAL_c1a2dbbc_4_k_cu_694a5a14_315644cuda3std3__45__cpo5beginE,@object
	.size		_ZN40_INTERNAL_c1a2dbbc_4_k_cu_694a5a14_315644cuda3std3__45__cpo5beginE,(_ZN40_INTERNAL_c1a2dbbc_4_k_cu_694a5a14_315644cuda3std3__442_GLOBAL__N__c1a2dbbc_4_k_cu_694a5a14_315646ignoreE - _ZN40_INTERNAL_c1a2dbbc_4_k_cu_694a5a14_315644cuda3std3__45__cpo5beginE)
_ZN40_INTERNAL_c1a2dbbc_4_k_cu_694a5a14_315644cuda3std3__45__cpo5beginE:
	.zero		1
	.type		_ZN40_INTERNAL_c1a2dbbc_4_k_cu_694a5a14_315644cuda3std3__442_GLOBAL__N__c1a2dbbc_4_k_cu_694a5a14_315646ignoreE,@object
	.size		_ZN40_INTERNAL_c1a2dbbc_4_k_cu_694a5a14_315644cuda3std3__442_GLOBAL__N__c1a2dbbc_4_k_cu_694a5a14_315646ignoreE,(_ZN40_INTERNAL_c1a2dbbc_4_k_cu_694a5a14_315644cute7productE - _ZN40_INTERNAL_c1a2dbbc_4_k_cu_694a5a14_315644cuda3std3__442_GLOBAL__N__c1a2dbbc_4_k_cu_694a5a14_315646ignoreE)
_ZN40_INTERNAL_c1a2dbbc_4_k_cu_694a5a14_315644cuda3std3__442_GLOBAL__N__c1a2dbbc_4_k_cu_694a5a14_315646ignoreE:
	.zero		1
	.type		_ZN40_INTERNAL_c1a2dbbc_4_k_cu_694a5a14_315644cute7productE,@object
	.size		_ZN40_INTERNAL_c1a2dbbc_4_k_cu_694a5a14_315644cute7productE,(_ZN40_INTERNAL_c1a2dbbc_4_k_cu_694a5a14_315644cuda3std3__45__cpo3endE - _ZN40_INTERNAL_c1a2dbbc_4_k_cu_694a5a14_315644cute7productE)
_ZN40_INTERNAL_c1a2dbbc_4_k_cu_694a5a14_315644cute7productE:
	.zero		1
	.type		_ZN40_INTERNAL_c1a2dbbc_4_k_cu_694a5a14_315644cuda3std3__45__cpo3endE,@object
	.size		_ZN40_INTERNAL_c1a2dbbc_4_k_cu_694a5a14_315644cuda3std3__45__cpo3endE,(_ZN40_INTERNAL_c1a2dbbc_4_k_cu_694a5a14_315644cuda3std3__419piecewise_constructE - _ZN40_INTERNAL_c1a2dbbc_4_k_cu_694a5a14_315644cuda3std3__45__cpo3endE)
_ZN40_INTERNAL_c1a2dbbc_4_k_cu_694a5a14_315644cuda3std3__45__cpo3endE:
	.zero		1
	.type		_ZN40_INTERNAL_c1a2dbbc_4_k_cu_694a5a14_315644cuda3std3__419piecewise_constructE,@object
	.size		_ZN40_INTERNAL_c1a2dbbc_4_k_cu_694a5a14_315644cuda3std3__419piecewise_constructE,(_ZN40_INTERNAL_c1a2dbbc_4_k_cu_694a5a14_315644cuda3std3__45__cpo4cendE - _ZN40_INTERNAL_c1a2dbbc_4_k_cu_694a5a14_315644cuda3std3__419piecewise_constructE)
_ZN40_INTERNAL_c1a2dbbc_4_k_cu_694a5a14_315644cuda3std3__419piecewise_constructE:
	.zero		1
	.type		_ZN40_INTERNAL_c1a2dbbc_4_k_cu_694a5a14_315644cuda3std3__45__cpo4cendE,@object
	.size		_ZN40_INTERNAL_c1a2dbbc_4_k_cu_694a5a14_315644cuda3std3__45__cpo4cendE,(_ZN40_INTERNAL_c1a2dbbc_4_k_cu_694a5a14_315644cuda3std6ranges3__45__cpo4swapE - _ZN40_INTERNAL_c1a2dbbc_4_k_cu_694a5a14_315644cuda3std3__45__cpo4cendE)
_ZN40_INTERNAL_c1a2dbbc_4_k_cu_694a5a14_315644cuda3std3__45__cpo4cendE:
	.zero		1
	.type		_ZN40_INTERNAL_c1a2dbbc_4_k_cu_694a5a14_315644cuda3std6ranges3__45__cpo4swapE,@object
	.size		_ZN40_INTERNAL_c1a2dbbc_4_k_cu_694a5a14_315644cuda3std6ranges3__45__cpo4swapE,(.L_11 - _ZN40_INTERNAL_c1a2dbbc_4_k_cu_694a5a14_315644cuda3std6ranges3__45__cpo4swapE)
_ZN40_INTERNAL_c1a2dbbc_4_k_cu_694a5a14_315644cuda3std6ranges3__45__cpo4swapE:
	.zero		1
.L_11:


//--------------------- .nv.constant0._ZN7cutlass13device_kernelINS_4gemm6kernel13GemmUniversalIN4cute5tupleIJiiiiEEENS1_10collective13CollectiveMmaINS1_35MainloopSm100TmaUmmaWarpSpecializedILi20ELi2ELi4ENS5_IJNS4_1CILi1EEESB_SB_EEEEENS5_IJNSA_ILi64EEENSA_ILi256EEENSA_ILi32EEEEEENS_12float_e5m2_tENS5_IJSB_llEEESI_NS5_IJlSB_lEEENS4_8TiledMMAINS4_8MMA_AtomIJNS4_10MMA_TraitsINS4_19SM100_MMA_F8F6F4_SSEJSI_SI_fSE_SF_NS4_17integral_constantINS4_4UMMA5MajorELSR_1EEENSP_ISR_LSR_0EEENSP_INSQ_7ScaleInELSU_0EEESV_EEEEEENS4_6LayoutISC_NS5_IJNSA_ILi0EEESZ_SZ_EEEEENS5_IJNS4_10UnderscoreES12_S12_EEEEENS4_13SM90_TMA_LOADENS4_14ComposedLayoutINS4_7SwizzleILi2ELi4ELi3EEENS4_18smem_ptr_flag_bitsILi8EEENSY_INS5_IJSE_NSA_ILi8EEEEEENS5_IJSB_SE_EEEEEEEvNS4_8identityES15_NS16_INS17_ILi1ELi4ELi3EEES1A_NSY_INS5_IJS1B_SG_EEENS5_IJSG_SB_EEEEEEEvS1G_EENS_8epilogue10collective18CollectiveEpilogueINS1N_23Sm100TmaWarpSpecializedILi4ELi2ELi32ELb0ELb0EEEJSH_NS5_IJNSY_ISE_SB_EES1S_EEESI_SK_SI_SK_NS1N_6fusion15FusionCallbacksIS1R_NS1U_17LinearCombinationISI_fSI_fLNS_15FloatRoundStyleE2EEESH_S1T_JEEENS4_5SM1004TMEM4LOAD26SM100_TMEM_LOAD_16dp32b32xES15_NS16_IS18_S1A_NSY_INS5_IJS1B_SE_EEENS5_IJSE_SB_EEEEEEENS4_39AutoVectorizingCopyWithAssumedAlignmentILi128EEENS4_14SM90_TMA_STOREES27_S29_S29_EEEvvEEEEvNT_6ParamsE --------------------------
	.section	.nv.constant0._ZN7cutlass13device_kernelINS_4gemm6kernel13GemmUniversalIN4cute5tupleIJiiiiEEENS1_10collective13CollectiveMmaINS1_35MainloopSm100TmaUmmaWarpSpecializedILi20ELi2ELi4ENS5_IJNS4_1CILi1EEESB_SB_EEEEENS5_IJNSA_ILi64EEENSA_ILi256EEENSA_ILi32EEEEEENS_12float_e5m2_tENS5_IJSB_llEEESI_NS5_IJlSB_lEEENS4_8TiledMMAINS4_8MMA_AtomIJNS4_10MMA_TraitsINS4_19SM100_MMA_F8F6F4_SSEJSI_SI_fSE_SF_NS4_17integral_constantINS4_4UMMA5MajorELSR_1EEENSP_ISR_LSR_0EEENSP_INSQ_7ScaleInELSU_0EEESV_EEEEEENS4_6LayoutISC_NS5_IJNSA_ILi0EEESZ_SZ_EEEEENS5_IJNS4_10UnderscoreES12_S12_EEEEENS4_13SM90_TMA_LOADENS4_14ComposedLayoutINS4_7SwizzleILi2ELi4ELi3EEENS4_18smem_ptr_flag_bitsILi8EEENSY_INS5_IJSE_NSA_ILi8EEEEEENS5_IJSB_SE_EEEEEEEvNS4_8identityES15_NS16_INS17_ILi1ELi4ELi3EEES1A_NSY_INS5_IJS1B_SG_EEENS5_IJSG_SB_EEEEEEEvS1G_EENS_8epilogue10collective18CollectiveEpilogueINS1N_23Sm100TmaWarpSpecializedILi4ELi2ELi32ELb0ELb0EEEJSH_NS5_IJNSY_ISE_SB_EES1S_EEESI_SK_SI_SK_NS1N_6fusion15FusionCallbacksIS1R_NS1U_17LinearCombinationISI_fSI_fLNS_15FloatRoundStyleE2EEESH_S1T_JEEENS4_5SM1004TMEM4LOAD26SM100_TMEM_LOAD_16dp32b32xES15_NS16_IS18_S1A_NSY_INS5_IJS1B_SE_EEENS5_IJSE_SB_EEEEEEENS4_39AutoVectorizingCopyWithAssumedAlignmentILi128EEENS4_14SM90_TMA_STOREES27_S29_S29_EEEvvEEEEvNT_6ParamsE,"a",@progbits
	.sectionflags	@""
	.align	4
.nv.constant0._ZN7cutlass13device_kernelINS_4gemm6kernel13GemmUniversalIN4cute5tupleIJiiiiEEENS1_10collective13CollectiveMmaINS1_35MainloopSm100TmaUmmaWarpSpecializedILi20ELi2ELi4ENS5_IJNS4_1CILi1EEESB_SB_EEEEENS5_IJNSA_ILi64EEENSA_ILi256EEENSA_ILi32EEEEEENS_12float_e5m2_tENS5_IJSB_llEEESI_NS5_IJlSB_lEEENS4_8TiledMMAINS4_8MMA_AtomIJNS4_10MMA_TraitsINS4_19SM100_MMA_F8F6F4_SSEJSI_SI_fSE_SF_NS4_17integral_constantINS4_4UMMA5MajorELSR_1EEENSP_ISR_LSR_0EEENSP_INSQ_7ScaleInELSU_0EEESV_EEEEEENS4_6LayoutISC_NS5_IJNSA_ILi0EEESZ_SZ_EEEEENS5_IJNS4_10UnderscoreES12_S12_EEEEENS4_13SM90_TMA_LOADENS4_14ComposedLayoutINS4_7SwizzleILi2ELi4ELi3EEENS4_18smem_ptr_flag_bitsILi8EEENSY_INS5_IJSE_NSA_ILi8EEEEEENS5_IJSB_SE_EEEEEEEvNS4_8identityES15_NS16_INS17_ILi1ELi4ELi3EEES1A_NSY_INS5_IJS1B_SG_EEENS5_IJSG_SB_EEEEEEEvS1G_EENS_8epilogue10collective18CollectiveEpilogueINS1N_23Sm100TmaWarpSpecializedILi4ELi2ELi32ELb0ELb0EEEJSH_NS5_IJNSY_ISE_SB_EES1S_EEESI_SK_SI_SK_NS1N_6fusion15FusionCallbacksIS1R_NS1U_17LinearCombinationISI_fSI_fLNS_15FloatRoundStyleE2EEESH_S1T_JEEENS4_5SM1004TMEM4LOAD26SM100_TMEM_LOAD_16dp32b32xES15_NS16_IS18_S1A_NSY_INS5_IJS1B_SE_EEENS5_IJSE_SB_EEEEEEENS4_39AutoVectorizingCopyWithAssumedAlignmentILi128EEENS4_14SM90_TMA_STOREES27_S29_S29_EEEvvEEEEvNT_6ParamsE:
	.zero		2944


//--------------------- SYMBOLS --------------------------

	.type		.nv.reservedSmem.offset0,@object
	.size		.nv.reservedSmem.offset0,0x4
	.type		.nv.reservedSmem.cap,@object
	.size		.nv.reservedSmem.cap,0x4
	.type		__assertfail,@function
